	.target	sm_90a

	.elftype	@"ET_EXEC"


//--------------------- .note.nv.tkinfo           --------------------------
	.section	.note.nv.tkinfo,"",@"SHT_NOTE"
	.sectionflags	@"SHF_NOTE_NV_TKINFO"
	.tkinfo
        /*0018*/ 	.word	0x00000002
        /*0030*/ 	.string	""
        /*0030*/ 	.string	"ptxas"
        /*0030*/ 	.string	"Cuda compilation tools, release 13.0, V13.0.88"
        /*0030*/ 	.string	"Build cuda_13.0.r13.0/compiler.36424714_0"
        /*0030*/ 	.string	"-arch sm_90a -m 64 "



//--------------------- .note.nv.cuinfo           --------------------------
	.section	.note.nv.cuinfo,"",@"SHT_NOTE"
	.sectionflags	@"SHF_NOTE_NV_CUINFO"
        /*0018*/ 	.short	0x0002
        /*001a*/ 	.short	0x005a
        /*001c*/ 	.short	0x0082
	.zero		2


//--------------------- .nv.info                  --------------------------
	.section	.nv.info,"",@"SHT_CUDA_INFO"
	.align	4


	//----- nvinfo : EIATTR_REGCOUNT
	.align		4
        /*0000*/ 	.byte	0x04, 0x2f
        /*0002*/ 	.short	(.L_15 - .L_14)
	.align		4
.L_14:
        /*0004*/ 	.word	index@(_ZN7cutlass13device_kernelINS_4gemm6kernel13GemmUniversalIN4cute5tupleIJiiiiEEENS1_10collective13CollectiveMmaINS1_34MainloopSm90TmaGmmaWarpSpecializedILi5ENS5_IJNS4_1CILi1EEENSA_ILi2EEESB_EEENS1_35KernelTmaWarpSpecializedCooperativeEEENS5_IJNSA_ILi128EEESG_NSA_ILi64EEEEEENS_10bfloat16_tENS5_IJlSB_lEEESJ_SK_NS4_8TiledMMAINS4_8MMA_AtomIJNS4_4SM904GMMA28MMA_64x128x16_F32BF16BF16_SSILNSO_5MajorE0ELSQ_0ELNSO_7ScaleInE1ELSR_1EEEEEENS4_6LayoutINS5_IJSC_SB_SB_EEENS5_IJSB_NSA_ILi0EEESW_EEEEENS5_IJNS4_10UnderscoreESZ_SZ_EEEEENS4_23SM90_TMA_LOAD_MULTICASTENS4_14ComposedLayoutINS4_7SwizzleILi3ELi4ELi3EEENS4_18smem_ptr_flag_bitsILi16EEENSU_INS5_IJNSA_ILi8EEESH_EEENS5_IJSH_SB_EEEEEEEvNS4_8identityENS4_13SM90_TMA_LOADES1C_vS1D_EENS_8epilogue10collective6detail29Sm90TmaWarpSpecializedAdapterINS1H_15DefaultEpilogueISJ_SK_SK_NS1G_6thread17LinearCombinationISJ_Li1EffLNS1L_9ScaleType4KindE0ELNS_15FloatRoundStyleE2ESJ_EENS1_15EpilogueDefaultEEEEEvvEEEEvNT_6ParamsE)
        /*0008*/ 	.word	0x000000a8


	//----- nvinfo : EIATTR_FRAME_SIZE
	.align		4
.L_15:
        /*000c*/ 	.byte	0x04, 0x11
        /*000e*/ 	.short	(.L_17 - .L_16)
	.align		4
.L_16:
        /*0010*/ 	.word	index@(_ZN7cutlass13device_kernelINS_4gemm6kernel13GemmUniversalIN4cute5tupleIJiiiiEEENS1_10collective13CollectiveMmaINS1_34MainloopSm90TmaGmmaWarpSpecializedILi5ENS5_IJNS4_1CILi1EEENSA_ILi2EEESB_EEENS1_35KernelTmaWarpSpecializedCooperativeEEENS5_IJNSA_ILi128EEESG_NSA_ILi64EEEEEENS_10bfloat16_tENS5_IJlSB_lEEESJ_SK_NS4_8TiledMMAINS4_8MMA_AtomIJNS4_4SM904GMMA28MMA_64x128x16_F32BF16BF16_SSILNSO_5MajorE0ELSQ_0ELNSO_7ScaleInE1ELSR_1EEEEEENS4_6LayoutINS5_IJSC_SB_SB_EEENS5_IJSB_NSA_ILi0EEESW_EEEEENS5_IJNS4_10UnderscoreESZ_SZ_EEEEENS4_23SM90_TMA_LOAD_MULTICASTENS4_14ComposedLayoutINS4_7SwizzleILi3ELi4ELi3EEENS4_18smem_ptr_flag_bitsILi16EEENSU_INS5_IJNSA_ILi8EEESH_EEENS5_IJSH_SB_EEEEEEEvNS4_8identityENS4_13SM90_TMA_LOADES1C_vS1D_EENS_8epilogue10collective6detail29Sm90TmaWarpSpecializedAdapterINS1H_15DefaultEpilogueISJ_SK_SK_NS1G_6thread17LinearCombinationISJ_Li1EffLNS1L_9ScaleType4KindE0ELNS_15FloatRoundStyleE2ESJ_EENS1_15EpilogueDefaultEEEEEvvEEEEvNT_6ParamsE)
        /*0014*/ 	.word	0x00000000


	//----- nvinfo : EIATTR_MIN_STACK_SIZE
	.align		4
.L_17:
        /*0018*/ 	.byte	0x04, 0x12
        /*001a*/ 	.short	(.L_19 - .L_18)
	.align		4
.L_18:
        /*001c*/ 	.word	index@(_ZN7cutlass13device_kernelINS_4gemm6kernel13GemmUniversalIN4cute5tupleIJiiiiEEENS1_10collective13CollectiveMmaINS1_34MainloopSm90TmaGmmaWarpSpecializedILi5ENS5_IJNS4_1CILi1EEENSA_ILi2EEESB_EEENS1_35KernelTmaWarpSpecializedCooperativeEEENS5_IJNSA_ILi128EEESG_NSA_ILi64EEEEEENS_10bfloat16_tENS5_IJlSB_lEEESJ_SK_NS4_8TiledMMAINS4_8MMA_AtomIJNS4_4SM904GMMA28MMA_64x128x16_F32BF16BF16_SSILNSO_5MajorE0ELSQ_0ELNSO_7ScaleInE1ELSR_1EEEEEENS4_6LayoutINS5_IJSC_SB_SB_EEENS5_IJSB_NSA_ILi0EEESW_EEEEENS5_IJNS4_10UnderscoreESZ_SZ_EEEEENS4_23SM90_TMA_LOAD_MULTICASTENS4_14ComposedLayoutINS4_7SwizzleILi3ELi4ELi3EEENS4_18smem_ptr_flag_bitsILi16EEENSU_INS5_IJNSA_ILi8EEESH_EEENS5_IJSH_SB_EEEEEEEvNS4_8identityENS4_13SM90_TMA_LOADES1C_vS1D_EENS_8epilogue10collective6detail29Sm90TmaWarpSpecializedAdapterINS1H_15DefaultEpilogueISJ_SK_SK_NS1G_6thread17LinearCombinationISJ_Li1EffLNS1L_9ScaleType4KindE0ELNS_15FloatRoundStyleE2ESJ_EENS1_15EpilogueDefaultEEEEEvvEEEEvNT_6ParamsE)
        /*0020*/ 	.word	0x00000000
.L_19:


//--------------------- .nv.compat                --------------------------
	.section	.nv.compat,"",@"SHT_CUDA_COMPAT_INFO"
	.align	4
        /*0000*/ 	.byte	0x02, 0x09, 0x01, 0x00, 0x02, 0x02, 0x04, 0x00, 0x02, 0x05, 0x05, 0x00, 0x03, 0x07, 0x01, 0x01
        /*0010*/ 	.byte	0x02, 0x03, 0x01, 0x00, 0x02, 0x06, 0x01, 0x00, 0x04, 0x0b, 0x08, 0x00, 0x00, 0x00, 0x00, 0x00
        /*0020*/ 	.byte	0x00, 0x00, 0x00, 0x00


//--------------------- .nv.info._ZN7cutlass13device_kernelINS_4gemm6kernel13GemmUniversalIN4cute5tupleIJiiiiEEENS1_10collective13CollectiveMmaINS1_34MainloopSm90TmaGmmaWarpSpecializedILi5ENS5_IJNS4_1CILi1EEENSA_ILi2EEESB_EEENS1_35KernelTmaWarpSpecializedCooperativeEEENS5_IJNSA_ILi128EEESG_NSA_ILi64EEEEEENS_10bfloat16_tENS5_IJlSB_lEEESJ_SK_NS4_8TiledMMAINS4_8MMA_AtomIJNS4_4SM904GMMA28MMA_64x128x16_F32BF16BF16_SSILNSO_5MajorE0ELSQ_0ELNSO_7ScaleInE1ELSR_1EEEEEENS4_6LayoutINS5_IJSC_SB_SB_EEENS5_IJSB_NSA_ILi0EEESW_EEEEENS5_IJNS4_10UnderscoreESZ_SZ_EEEEENS4_23SM90_TMA_LOAD_MULTICASTENS4_14ComposedLayoutINS4_7SwizzleILi3ELi4ELi3EEENS4_18smem_ptr_flag_bitsILi16EEENSU_INS5_IJNSA_ILi8EEESH_EEENS5_IJSH_SB_EEEEEEEvNS4_8identityENS4_13SM90_TMA_LOADES1C_vS1D_EENS_8epilogue10collective6detail29Sm90TmaWarpSpecializedAdapterINS1H_15DefaultEpilogueISJ_SK_SK_NS1G_6thread17LinearCombinationISJ_Li1EffLNS1L_9ScaleType4KindE0ELNS_15FloatRoundStyleE2ESJ_EENS1_15EpilogueDefaultEEEEEvvEEEEvNT_6ParamsE --------------------------
	.section	.nv.info._ZN7cutlass13device_kernelINS_4gemm6kernel13GemmUniversalIN4cute5tupleIJiiiiEEENS1_10collective13CollectiveMmaINS1_34MainloopSm90TmaGmmaWarpSpecializedILi5ENS5_IJNS4_1CILi1EEENSA_ILi2EEESB_EEENS1_35KernelTmaWarpSpecializedCooperativeEEENS5_IJNSA_ILi128EEESG_NSA_ILi64EEEEEENS_10bfloat16_tENS5_IJlSB_lEEESJ_SK_NS4_8TiledMMAINS4_8MMA_AtomIJNS4_4SM904GMMA28MMA_64x128x16_F32BF16BF16_SSILNSO_5MajorE0ELSQ_0ELNSO_7ScaleInE1ELSR_1EEEEEENS4_6LayoutINS5_IJSC_SB_SB_EEENS5_IJSB_NSA_ILi0EEESW_EEEEENS5_IJNS4_10UnderscoreESZ_SZ_EEEEENS4_23SM90_TMA_LOAD_MULTICASTENS4_14ComposedLayoutINS4_7SwizzleILi3ELi4ELi3EEENS4_18smem_ptr_flag_bitsILi16EEENSU_INS5_IJNSA_ILi8EEESH_EEENS5_IJSH_SB_EEEEEEEvNS4_8identityENS4_13SM90_TMA_LOADES1C_vS1D_EENS_8epilogue10collective6detail29Sm90TmaWarpSpecializedAdapterINS1H_15DefaultEpilogueISJ_SK_SK_NS1G_6thread17LinearCombinationISJ_Li1EffLNS1L_9ScaleType4KindE0ELNS_15FloatRoundStyleE2ESJ_EENS1_15EpilogueDefaultEEEEEvvEEEEvNT_6ParamsE,"",@"SHT_CUDA_INFO"
	.sectionflags	@""
	.align	4


	//----- nvinfo : EIATTR_CUDA_API_VERSION
	.align		4
        /*0000*/ 	.byte	0x04, 0x37
        /*0002*/ 	.short	(.L_21 - .L_20)
.L_20:
        /*0004*/ 	.word	0x00000082


	//----- nvinfo : EIATTR_KPARAM_INFO
	.align		4
.L_21:
        /*0008*/ 	.byte	0x04, 0x17
        /*000a*/ 	.short	(.L_23 - .L_22)
.L_22:
        /*000c*/ 	.word	0x00000000
        /*0010*/ 	.short	0x0000
        /*0012*/ 	.short	0x0070
        /*0014*/ 	.byte	0x00, 0xf0, 0x01, 0x10


	//----- nvinfo : EIATTR_SPARSE_MMA_MASK
	.align		4
.L_23:
        /*0018*/ 	.byte	0x03, 0x50
        /*001a*/ 	.short	0x0000


	//----- nvinfo : EIATTR_MAXREG_COUNT
	.align		4
        /*001c*/ 	.byte	0x03, 0x1b
        /*001e*/ 	.short	0x00a8


	//----- nvinfo : EIATTR_NUM_BARRIERS
	.align		4
        /*0020*/ 	.byte	0x02, 0x4c
        /*0022*/ 	.byte	0x01
	.zero		1


	//----- nvinfo : EIATTR_EXTERNS
	.align		4
        /*0024*/ 	.byte	0x04, 0x0f
        /*0026*/ 	.short	(.L_25 - .L_24)


	//   ....[0]....
	.align		4
.L_24:
        /*0028*/ 	.word	index@(__assertfail)


	//----- nvinfo : EIATTR_MERCURY_ISA_VERSION
	.align		4
.L_25:
        /*002c*/ 	.byte	0x03, 0x5f
        /*002e*/ 	.short	0x0101


	//----- nvinfo : EIATTR_INT_WARP_WIDE_INSTR_OFFSETS
	.align		4
        /*0030*/ 	.byte	0x04, 0x31
        /*0032*/ 	.short	(.L_27 - .L_26)


	//   ....[0]....
.L_26:
        /*0034*/ 	.word	0x00000450


	//   ....[1]....
        /*0038*/ 	.word	0x00000470


	//   ....[2]....
        /*003c*/ 	.word	0x00000640


	//   ....[3]....
        /*0040*/ 	.word	0x00001eb0


	//----- nvinfo : EIATTR_COOP_GROUP_MASK_REGIDS
	.align		4
.L_27:
        /*0044*/ 	.byte	0x04, 0x29
        /*0046*/ 	.short	(.L_29 - .L_28)


	//   ....[0]....
.L_28:
        /*0048*/ 	.word	0xffffffff


	//   ....[1]....
        /*004c*/ 	.word	0xffffffff


	//   ....[2]....
        /*0050*/ 	.word	0xffffffff


	//   ....[3]....
        /*0054*/ 	.word	0xffffffff


	//   ....[4]....
        /*0058*/ 	.word	0xffffffff


	//   ....[5]....
        /*005c*/ 	.word	0xffffffff


	//----- nvinfo : EIATTR_COOP_GROUP_INSTR_OFFSETS
	.align		4
.L_29:
        /*0060*/ 	.byte	0x04, 0x28
        /*0062*/ 	.short	(.L_31 - .L_30)


	//   ....[0]....
.L_30:
        /*0064*/ 	.word	0x00000060


	//   ....[1]....
        /*0068*/ 	.word	0x00000070


	//   ....[2]....
        /*006c*/ 	.word	0x00000130


	//   ....[3]....
        /*0070*/ 	.word	0x000002f0


	//   ....[4]....
        /*0074*/ 	.word	0x000007b0


	//   ....[5]....
        /*0078*/ 	.word	0x00001430


	//----- nvinfo : EIATTR_REG_RECONFIG
	.align		4
.L_31:
        /*007c*/ 	.byte	0x01, 0x54
	.zero		2


	//----- nvinfo : EIATTR_SYSCALL_OFFSETS
	.align		4
        /*0080*/ 	.byte	0x04, 0x46
        /*0082*/ 	.short	(.L_33 - .L_32)


	//   ....[0]....
.L_32:
        /*0084*/ 	.word	0x00001620


	//----- nvinfo : EIATTR_MBARRIER_INSTR_OFFSETS
	.align		4
.L_33:
        /*0088*/ 	.byte	0x04, 0x39
        /*008a*/ 	.short	(.L_35 - .L_34)


	//   ....[0]....
.L_34:
        /*008c*/ 	.word	0x00000230
        /*0090*/ 	.word	0x000000ff
        /*0094*/ 	.word	0x00000000
        /*0098*/ 	.short	0x0100
        /*009a*/ 	.byte	0x08
	.zero		1


	//   ....[1]....
        /*009c*/ 	.word	0x00000240
        /*00a0*/ 	.word	0x000000ff
        /*00a4*/ 	.word	0x00000028
        /*00a8*/ 	.short	0x0100
        /*00aa*/ 	.byte	0x08
	.zero		1


	//   ....[2]....
        /*00ac*/ 	.word	0x00000250
        /*00b0*/ 	.word	0x000000ff
        /*00b4*/ 	.word	0x00000008
        /*00b8*/ 	.short	0x0100
        /*00ba*/ 	.byte	0x08
	.zero		1


	//   ....[3]....
        /*00bc*/ 	.word	0x00000260
        /*00c0*/ 	.word	0x000000ff
        /*00c4*/ 	.word	0x00000030
        /*00c8*/ 	.short	0x0100
        /*00ca*/ 	.byte	0x08
	.zero		1


	//   ....[4]....
        /*00cc*/ 	.word	0x00000270
        /*00d0*/ 	.word	0x000000ff
        /*00d4*/ 	.word	0x00000010
        /*00d8*/ 	.short	0x0100
        /*00da*/ 	.byte	0x08
	.zero		1


	//   ....[5]....
        /*00dc*/ 	.word	0x00000280
        /*00e0*/ 	.word	0x000000ff
        /*00e4*/ 	.word	0x00000038
        /*00e8*/ 	.short	0x0100
        /*00ea*/ 	.byte	0x08
	.zero		1


	//   ....[6]....
        /*00ec*/ 	.word	0x00000290
        /*00f0*/ 	.word	0x000000ff
        /*00f4*/ 	.word	0x00000018
        /*00f8*/ 	.short	0x0100
        /*00fa*/ 	.byte	0x08
	.zero		1


	//   ....[7]....
        /*00fc*/ 	.word	0x000002a0
        /*0100*/ 	.word	0x000000ff
        /*0104*/ 	.word	0x00000040
        /*0108*/ 	.short	0x0100
        /*010a*/ 	.byte	0x08
	.zero		1


	//   ....[8]....
        /*010c*/ 	.word	0x000002b0
        /*0110*/ 	.word	0x000000ff
        /*0114*/ 	.word	0x00000020
        /*0118*/ 	.short	0x0100
        /*011a*/ 	.byte	0x08
	.zero		1


	//   ....[9]....
        /*011c*/ 	.word	0x000002c0
        /*0120*/ 	.word	0x000000ff
        /*0124*/ 	.word	0x00000048
        /*0128*/ 	.short	0x0100
        /*012a*/ 	.byte	0x08
	.zero		1


	//   ....[10]....
        /*012c*/ 	.word	0x000006e0
        /*0130*/ 	.word	0x000000ff
        /*0134*/ 	.word	0x00000060
        /*0138*/ 	.short	0x0100
        /*013a*/ 	.byte	0x06
	.zero		1


	//   ....[11]....
        /*013c*/ 	.word	0x00000760
        /*0140*/ 	.word	0x000000ff
        /*0144*/ 	.word	0x00000068
        /*0148*/ 	.short	0x0100
        /*014a*/ 	.byte	0x06
	.zero		1


	//   ....[12]....
        /*014c*/ 	.word	0x000016e0
        /*0150*/ 	.word	0x00000003
        /*0154*/ 	.word	0x00000000
        /*0158*/ 	.short	0x010a
        /*015a*/ 	.byte	0x3f
	.zero		1


	//   ....[13]....
        /*015c*/ 	.word	0x00001740
        /*0160*/ 	.word	0x00000003
        /*0164*/ 	.word	0x00000000
        /*0168*/ 	.short	0x010a
        /*016a*/ 	.byte	0x3f
	.zero		1


	//   ....[14]....
        /*016c*/ 	.word	0x00001ac0
        /*0170*/ 	.word	0x00000005
        /*0174*/ 	.word	0x00000000
        /*0178*/ 	.short	0x010a
        /*017a*/ 	.byte	0x3f
	.zero		1


	//   ....[15]....
        /*017c*/ 	.word	0x00001b00
        /*0180*/ 	.word	0x00000005
        /*0184*/ 	.word	0x00000000
        /*0188*/ 	.short	0x010a
        /*018a*/ 	.byte	0x3f
	.zero		1


	//   ....[16]....
        /*018c*/ 	.word	0x00001d60
        /*0190*/ 	.word	0x00000004
        /*0194*/ 	.word	0x00000000
        /*0198*/ 	.short	0x0101
        /*019a*/ 	.byte	0x3f
	.zero		1


	//   ....[17]....
        /*019c*/ 	.word	0x00001f50
        /*01a0*/ 	.word	0x00000000
        /*01a4*/ 	.word	0x00000000
        /*01a8*/ 	.short	0x0101
        /*01aa*/ 	.byte	0x3f
	.zero		1


	//   ....[18]....
        /*01ac*/ 	.word	0x00007010
        /*01b0*/ 	.word	0x00000017
        /*01b4*/ 	.word	0x00000028
        /*01b8*/ 	.short	0x010a
        /*01ba*/ 	.byte	0x3f
	.zero		1


	//   ....[19]....
        /*01bc*/ 	.word	0x000073a0
        /*01c0*/ 	.word	0x00000006
        /*01c4*/ 	.word	0x00000068
        /*01c8*/ 	.short	0x0101
        /*01ca*/ 	.byte	0x3f
	.zero		1


	//   ....[20]....
        /*01cc*/ 	.word	0x00007ae0
        /*01d0*/ 	.word	0x00000007
        /*01d4*/ 	.word	0x00000000
        /*01d8*/ 	.short	0x010a
        /*01da*/ 	.byte	0x3f
	.zero		1


	//   ....[21]....
        /*01dc*/ 	.word	0x00007b60
        /*01e0*/ 	.word	0x00000006
        /*01e4*/ 	.word	0x00000000
        /*01e8*/ 	.short	0x010a
        /*01ea*/ 	.byte	0x3f
	.zero		1


	//   ....[22]....
        /*01ec*/ 	.word	0x00007bf0
        /*01f0*/ 	.word	0x00000007
        /*01f4*/ 	.word	0x00000000
        /*01f8*/ 	.short	0x010a
        /*01fa*/ 	.byte	0x3f
	.zero		1


	//   ....[23]....
        /*01fc*/ 	.word	0x00007c80
        /*0200*/ 	.word	0x00000006
        /*0204*/ 	.word	0x00000000
        /*0208*/ 	.short	0x010a
        /*020a*/ 	.byte	0x3f
	.zero		1


	//   ....[24]....
        /*020c*/ 	.word	0x00007d10
        /*0210*/ 	.word	0x00000005
        /*0214*/ 	.word	0x00000000
        /*0218*/ 	.short	0x010a
        /*021a*/ 	.byte	0x3f
	.zero		1


	//   ....[25]....
        /*021c*/ 	.word	0x00007d70
        /*0220*/ 	.word	0x00000003
        /*0224*/ 	.word	0x00000000
        /*0228*/ 	.short	0x010a
        /*022a*/ 	.byte	0x3f
	.zero		1


	//   ....[26]....
        /*022c*/ 	.word	0x00007dc0
        /*0230*/ 	.word	0x00000005
        /*0234*/ 	.word	0x00000000
        /*0238*/ 	.short	0x010a
        /*023a*/ 	.byte	0x3f
	.zero		1


	//   ....[27]....
        /*023c*/ 	.word	0x00007e90
        /*0240*/ 	.word	0x00000017
        /*0244*/ 	.word	0x00000028
        /*0248*/ 	.short	0x010a
        /*024a*/ 	.byte	0x3f
	.zero		1


	//   ....[28]....
        /*024c*/ 	.word	0x00007f60
        /*0250*/ 	.word	0x00000007
        /*0254*/ 	.word	0x00000000
        /*0258*/ 	.short	0x010a
        /*025a*/ 	.byte	0x3f
	.zero		1


	//   ....[29]....
        /*025c*/ 	.word	0x00007fb0
        /*0260*/ 	.word	0x00000006
        /*0264*/ 	.word	0x00000000
        /*0268*/ 	.short	0x010a
        /*026a*/ 	.byte	0x3f
	.zero		1


	//   ....[30]....
        /*026c*/ 	.word	0x00008000
        /*0270*/ 	.word	0x00000007
        /*0274*/ 	.word	0x00000000
        /*0278*/ 	.short	0x010a
        /*027a*/ 	.byte	0x3f
	.zero		1


	//   ....[31]....
        /*027c*/ 	.word	0x00008050
        /*0280*/ 	.word	0x00000006
        /*0284*/ 	.word	0x00000000
        /*0288*/ 	.short	0x010a
        /*028a*/ 	.byte	0x3f
	.zero		1


	//----- nvinfo : EIATTR_NUM_MBARRIERS
	.align		4
.L_35:
        /*028c*/ 	.byte	0x03, 0x38
        /*028e*/ 	.short	0x000c


	//----- nvinfo : EIATTR_EXIT_INSTR_OFFSETS
	.align		4
        /*0290*/ 	.byte	0x04, 0x1c
        /*0292*/ 	.short	(.L_37 - .L_36)


	//   ....[0]....
.L_36:
        /*0294*/ 	.word	0x00000980


	//   ....[1]....
        /*0298*/ 	.word	0x00001190


	//   ....[2]....
        /*029c*/ 	.word	0x000067a0


	//   ....[3]....
        /*02a0*/ 	.word	0x00006d00


	//   ....[4]....
        /*02a4*/ 	.word	0x00007d60


	//----- nvinfo : EIATTR_MAX_THREADS
	.align		4
.L_37:
        /*02a8*/ 	.byte	0x04, 0x05
        /*02aa*/ 	.short	(.L_39 - .L_38)
.L_38:
        /*02ac*/ 	.word	0x00000180
        /*02b0*/ 	.word	0x00000001
        /*02b4*/ 	.word	0x00000001


	//----- nvinfo : EIATTR_CRS_STACK_SIZE
	.align		4
.L_39:
        /*02b8*/ 	.byte	0x04, 0x1e
        /*02ba*/ 	.short	(.L_41 - .L_40)
.L_40:
        /*02bc*/ 	.word	0x00000000


	//----- nvinfo : EIATTR_CBANK_PARAM_SIZE
	.align		4
.L_41:
        /*02c0*/ 	.byte	0x03, 0x19
        /*02c2*/ 	.short	0x0470


	//----- nvinfo : EIATTR_PARAM_CBANK
	.align		4
        /*02c4*/ 	.byte	0x04, 0x0a
        /*02c6*/ 	.short	(.L_43 - .L_42)
	.align		4
.L_42:
        /*02c8*/ 	.word	index@(.nv.constant0._ZN7cutlass13device_kernelINS_4gemm6kernel13GemmUniversalIN4cute5tupleIJiiiiEEENS1_10collective13CollectiveMmaINS1_34MainloopSm90TmaGmmaWarpSpecializedILi5ENS5_IJNS4_1CILi1EEENSA_ILi2EEESB_EEENS1_35KernelTmaWarpSpecializedCooperativeEEENS5_IJNSA_ILi128EEESG_NSA_ILi64EEEEEENS_10bfloat16_tENS5_IJlSB_lEEESJ_SK_NS4_8TiledMMAINS4_8MMA_AtomIJNS4_4SM904GMMA28MMA_64x128x16_F32BF16BF16_SSILNSO_5MajorE0ELSQ_0ELNSO_7ScaleInE1ELSR_1EEEEEENS4_6LayoutINS5_IJSC_SB_SB_EEENS5_IJSB_NSA_ILi0EEESW_EEEEENS5_IJNS4_10UnderscoreESZ_SZ_EEEEENS4_23SM90_TMA_LOAD_MULTICASTENS4_14ComposedLayoutINS4_7SwizzleILi3ELi4ELi3EEENS4_18smem_ptr_flag_bitsILi16EEENSU_INS5_IJNSA_ILi8EEESH_EEENS5_IJSH_SB_EEEEEEEvNS4_8identityENS4_13SM90_TMA_LOADES1C_vS1D_EENS_8epilogue10collective6detail29Sm90TmaWarpSpecializedAdapterINS1H_15DefaultEpilogueISJ_SK_SK_NS1G_6thread17LinearCombinationISJ_Li1EffLNS1L_9ScaleType4KindE0ELNS_15FloatRoundStyleE2ESJ_EENS1_15EpilogueDefaultEEEEEvvEEEEvNT_6ParamsE)
        /*02cc*/ 	.short	0x0210
        /*02ce*/ 	.short	0x0470


	//----- nvinfo : EIATTR_SW_WAR
	.align		4
.L_43:
        /*02d0*/ 	.byte	0x04, 0x36
        /*02d2*/ 	.short	(.L_45 - .L_44)
.L_44:
        /*02d4*/ 	.word	0x00000008
.L_45:


//--------------------- .nv.callgraph             --------------------------
	.section	.nv.callgraph,"",@"SHT_CUDA_CALLGRAPH"
	.align	4
	.sectionentsize	8
	.align		4
        /*0000*/ 	.word	0x00000000
	.align		4
        /*0004*/ 	.word	0xffffffff
	.align		4
        /*0008*/ 	.word	index@(_ZN7cutlass13device_kernelINS_4gemm6kernel13GemmUniversalIN4cute5tupleIJiiiiEEENS1_10collective13CollectiveMmaINS1_34MainloopSm90TmaGmmaWarpSpecializedILi5ENS5_IJNS4_1CILi1EEENSA_ILi2EEESB_EEENS1_35KernelTmaWarpSpecializedCooperativeEEENS5_IJNSA_ILi128EEESG_NSA_ILi64EEEEEENS_10bfloat16_tENS5_IJlSB_lEEESJ_SK_NS4_8TiledMMAINS4_8MMA_AtomIJNS4_4SM904GMMA28MMA_64x128x16_F32BF16BF16_SSILNSO_5MajorE0ELSQ_0ELNSO_7ScaleInE1ELSR_1EEEEEENS4_6LayoutINS5_IJSC_SB_SB_EEENS5_IJSB_NSA_ILi0EEESW_EEEEENS5_IJNS4_10UnderscoreESZ_SZ_EEEEENS4_23SM90_TMA_LOAD_MULTICASTENS4_14ComposedLayoutINS4_7SwizzleILi3ELi4ELi3EEENS4_18smem_ptr_flag_bitsILi16EEENSU_INS5_IJNSA_ILi8EEESH_EEENS5_IJSH_SB_EEEEEEEvNS4_8identityENS4_13SM90_TMA_LOADES1C_vS1D_EENS_8epilogue10collective6detail29Sm90TmaWarpSpecializedAdapterINS1H_15DefaultEpilogueISJ_SK_SK_NS1G_6thread17LinearCombinationISJ_Li1EffLNS1L_9ScaleType4KindE0ELNS_15FloatRoundStyleE2ESJ_EENS1_15EpilogueDefaultEEEEEvvEEEEvNT_6ParamsE)
	.align		4
        /*000c*/ 	.word	index@(__assertfail)
	.align		4
        /*0010*/ 	.word	0x00000000
	.align		4
        /*0014*/ 	.word	0xfffffffe
	.align		4
        /*0018*/ 	.word	0x00000000
	.align		4
        /*001c*/ 	.word	0xfffffffd
	.align		4
        /*0020*/ 	.word	0x00000000
	.align		4
        /*0024*/ 	.word	0xfffffffc


//--------------------- .nv.constant4             --------------------------
	.section	.nv.constant4,"a",@progbits
	.align	8
	.align		8
.nv.constant4:
        /*0000*/ 	.dword	__assertfail
	.align		8
        /*0008*/ 	.dword	__unnamed_1
	.align		8
        /*0010*/ 	.dword	_ZN39_INTERNAL_9d19384e_4_k_cu_f3665817_32074cuda3std3__45__cpo5beginE
	.align		8
        /*0018*/ 	.dword	_ZN39_INTERNAL_9d19384e_4_k_cu_f3665817_32074cuda3std3__45__cpo3endE
	.align		8
        /*0020*/ 	.dword	_ZN39_INTERNAL_9d19384e_4_k_cu_f3665817_32074cuda3std3__45__cpo6cbeginE
	.align		8
        /*0028*/ 	.dword	_ZN39_INTERNAL_9d19384e_4_k_cu_f3665817_32074cuda3std3__45__cpo4cendE
	.align		8
        /*0030*/ 	.dword	_ZN39_INTERNAL_9d19384e_4_k_cu_f3665817_32074cuda3std3__441_GLOBAL__N__9d19384e_4_k_cu_f3665817_32076ignoreE
	.align		8
        /*0038*/ 	.dword	_ZN39_INTERNAL_9d19384e_4_k_cu_f3665817_32074cuda3std3__419piecewise_constructE
	.align		8
        /*0040*/ 	.dword	_ZN39_INTERNAL_9d19384e_4_k_cu_f3665817_32074cuda3std3__48in_placeE
	.align		8
        /*0048*/ 	.dword	_ZN39_INTERNAL_9d19384e_4_k_cu_f3665817_32074cuda3std6ranges3__45__cpo4swapE
	.align		8
        /*0050*/ 	.dword	_ZN39_INTERNAL_9d19384e_4_k_cu_f3665817_32074cuda3std6ranges3__45__cpo9iter_moveE
	.align		8
        /*0058*/ 	.dword	_ZN39_INTERNAL_9d19384e_4_k_cu_f3665817_32074cute7productE
	.align		8
        /*0060*/ 	.dword	_ZN39_INTERNAL_9d19384e_4_k_cu_f3665817_32074cute1_E
	.align		8
        /*0068*/ 	.dword	$str$22
	.align		8
        /*0070*/ 	.dword	$str$23


//--------------------- .text._ZN7cutlass13device_kernelINS_4gemm6kernel13GemmUniversalIN4cute5tupleIJiiiiEEENS1_10collective13CollectiveMmaINS1_34MainloopSm90TmaGmmaWarpSpecializedILi5ENS5_IJNS4_1CILi1EEENSA_ILi2EEESB_EEENS1_35KernelTmaWarpSpecializedCooperativeEEENS5_IJNSA_ILi128EEESG_NSA_ILi64EEEEEENS_10bfloat16_tENS5_IJlSB_lEEESJ_SK_NS4_8TiledMMAINS4_8MMA_AtomIJNS4_4SM904GMMA28MMA_64x128x16_F32BF16BF16_SSILNSO_5MajorE0ELSQ_0ELNSO_7ScaleInE1ELSR_1EEEEEENS4_6LayoutINS5_IJSC_SB_SB_EEENS5_IJSB_NSA_ILi0EEESW_EEEEENS5_IJNS4_10UnderscoreESZ_SZ_EEEEENS4_23SM90_TMA_LOAD_MULTICASTENS4_14ComposedLayoutINS4_7SwizzleILi3ELi4ELi3EEENS4_18smem_ptr_flag_bitsILi16EEENSU_INS5_IJNSA_ILi8EEESH_EEENS5_IJSH_SB_EEEEEEEvNS4_8identityENS4_13SM90_TMA_LOADES1C_vS1D_EENS_8epilogue10collective6detail29Sm90TmaWarpSpecializedAdapterINS1H_15DefaultEpilogueISJ_SK_SK_NS1G_6thread17LinearCombinationISJ_Li1EffLNS1L_9ScaleType4KindE0ELNS_15FloatRoundStyleE2ESJ_EENS1_15EpilogueDefaultEEEEEvvEEEEvNT_6ParamsE --------------------------
	.section	.text._ZN7cutlass13device_kernelINS_4gemm6kernel13GemmUniversalIN4cute5tupleIJiiiiEEENS1_10collective13CollectiveMmaINS1_34MainloopSm90TmaGmmaWarpSpecializedILi5ENS5_IJNS4_1CILi1EEENSA_ILi2EEESB_EEENS1_35KernelTmaWarpSpecializedCooperativeEEENS5_IJNSA_ILi128EEESG_NSA_ILi64EEEEEENS_10bfloat16_tENS5_IJlSB_lEEESJ_SK_NS4_8TiledMMAINS4_8MMA_AtomIJNS4_4SM904GMMA28MMA_64x128x16_F32BF16BF16_SSILNSO_5MajorE0ELSQ_0ELNSO_7ScaleInE1ELSR_1EEEEEENS4_6LayoutINS5_IJSC_SB_SB_EEENS5_IJSB_NSA_ILi0EEESW_EEEEENS5_IJNS4_10UnderscoreESZ_SZ_EEEEENS4_23SM90_TMA_LOAD_MULTICASTENS4_14ComposedLayoutINS4_7SwizzleILi3ELi4ELi3EEENS4_18smem_ptr_flag_bitsILi16EEENSU_INS5_IJNSA_ILi8EEESH_EEENS5_IJSH_SB_EEEEEEEvNS4_8identityENS4_13SM90_TMA_LOADES1C_vS1D_EENS_8epilogue10collective6detail29Sm90TmaWarpSpecializedAdapterINS1H_15DefaultEpilogueISJ_SK_SK_NS1G_6thread17LinearCombinationISJ_Li1EffLNS1L_9ScaleType4KindE0ELNS_15FloatRoundStyleE2ESJ_EENS1_15EpilogueDefaultEEEEEvvEEEEvNT_6ParamsE,"ax",@progbits
	.align	128
.text._ZN7cutlass13device_kernelINS_4gemm6kernel13GemmUniversalIN4cute5tupleIJiiiiEEENS1_10collective13CollectiveMmaINS1_34MainloopSm90TmaGmmaWarpSpecializedILi5ENS5_IJNS4_1CILi1EEENSA_ILi2EEESB_EEENS1_35KernelTmaWarpSpecializedCooperativeEEENS5_IJNSA_ILi128EEESG_NSA_ILi64EEEEEENS_10bfloat16_tENS5_IJlSB_lEEESJ_SK_NS4_8TiledMMAINS4_8MMA_AtomIJNS4_4SM904GMMA28MMA_64x128x16_F32BF16BF16_SSILNSO_5MajorE0ELSQ_0ELNSO_7ScaleInE1ELSR_1EEEEEENS4_6LayoutINS5_IJSC_SB_SB_EEENS5_IJSB_NSA_ILi0EEESW_EEEEENS5_IJNS4_10UnderscoreESZ_SZ_EEEEENS4_23SM90_TMA_LOAD_MULTICASTENS4_14ComposedLayoutINS4_7SwizzleILi3ELi4ELi3EEENS4_18smem_ptr_flag_bitsILi16EEENSU_INS5_IJNSA_ILi8EEESH_EEENS5_IJSH_SB_EEEEEEEvNS4_8identityENS4_13SM90_TMA_LOADES1C_vS1D_EENS_8epilogue10collective6detail29Sm90TmaWarpSpecializedAdapterINS1H_15DefaultEpilogueISJ_SK_SK_NS1G_6thread17LinearCombinationISJ_Li1EffLNS1L_9ScaleType4KindE0ELNS_15FloatRoundStyleE2ESJ_EENS1_15EpilogueDefaultEEEEEvvEEEEvNT_6ParamsE:
        .type           _ZN7cutlass13device_kernelINS_4gemm6kernel13GemmUniversalIN4cute5tupleIJiiiiEEENS1_10collective13CollectiveMmaINS1_34MainloopSm90TmaGmmaWarpSpecializedILi5ENS5_IJNS4_1CILi1EEENSA_ILi2EEESB_EEENS1_35KernelTmaWarpSpecializedCooperativeEEENS5_IJNSA_ILi128EEESG_NSA_ILi64EEEEEENS_10bfloat16_tENS5_IJlSB_lEEESJ_SK_NS4_8TiledMMAINS4_8MMA_AtomIJNS4_4SM904GMMA28MMA_64x128x16_F32BF16BF16_SSILNSO_5MajorE0ELSQ_0ELNSO_7ScaleInE1ELSR_1EEEEEENS4_6LayoutINS5_IJSC_SB_SB_EEENS5_IJSB_NSA_ILi0EEESW_EEEEENS5_IJNS4_10UnderscoreESZ_SZ_EEEEENS4_23SM90_TMA_LOAD_MULTICASTENS4_14ComposedLayoutINS4_7SwizzleILi3ELi4ELi3EEENS4_18smem_ptr_flag_bitsILi16EEENSU_INS5_IJNSA_ILi8EEESH_EEENS5_IJSH_SB_EEEEEEEvNS4_8identityENS4_13SM90_TMA_LOADES1C_vS1D_EENS_8epilogue10collective6detail29Sm90TmaWarpSpecializedAdapterINS1H_15DefaultEpilogueISJ_SK_SK_NS1G_6thread17LinearCombinationISJ_Li1EffLNS1L_9ScaleType4KindE0ELNS_15FloatRoundStyleE2ESJ_EENS1_15EpilogueDefaultEEEEEvvEEEEvNT_6ParamsE,@function
        .size           _ZN7cutlass13device_kernelINS_4gemm6kernel13GemmUniversalIN4cute5tupleIJiiiiEEENS1_10collective13CollectiveMmaINS1_34MainloopSm90TmaGmmaWarpSpecializedILi5ENS5_IJNS4_1CILi1EEENSA_ILi2EEESB_EEENS1_35KernelTmaWarpSpecializedCooperativeEEENS5_IJNSA_ILi128EEESG_NSA_ILi64EEEEEENS_10bfloat16_tENS5_IJlSB_lEEESJ_SK_NS4_8TiledMMAINS4_8MMA_AtomIJNS4_4SM904GMMA28MMA_64x128x16_F32BF16BF16_SSILNSO_5MajorE0ELSQ_0ELNSO_7ScaleInE1ELSR_1EEEEEENS4_6LayoutINS5_IJSC_SB_SB_EEENS5_IJSB_NSA_ILi0EEESW_EEEEENS5_IJNS4_10UnderscoreESZ_SZ_EEEEENS4_23SM90_TMA_LOAD_MULTICASTENS4_14ComposedLayoutINS4_7SwizzleILi3ELi4ELi3EEENS4_18smem_ptr_flag_bitsILi16EEENSU_INS5_IJNSA_ILi8EEESH_EEENS5_IJSH_SB_EEEEEEEvNS4_8identityENS4_13SM90_TMA_LOADES1C_vS1D_EENS_8epilogue10collective6detail29Sm90TmaWarpSpecializedAdapterINS1H_15DefaultEpilogueISJ_SK_SK_NS1G_6thread17LinearCombinationISJ_Li1EffLNS1L_9ScaleType4KindE0ELNS_15FloatRoundStyleE2ESJ_EENS1_15EpilogueDefaultEEEEEvvEEEEvNT_6ParamsE,(.L_x_199 - _ZN7cutlass13device_kernelINS_4gemm6kernel13GemmUniversalIN4cute5tupleIJiiiiEEENS1_10collective13CollectiveMmaINS1_34MainloopSm90TmaGmmaWarpSpecializedILi5ENS5_IJNS4_1CILi1EEENSA_ILi2EEESB_EEENS1_35KernelTmaWarpSpecializedCooperativeEEENS5_IJNSA_ILi128EEESG_NSA_ILi64EEEEEENS_10bfloat16_tENS5_IJlSB_lEEESJ_SK_NS4_8TiledMMAINS4_8MMA_AtomIJNS4_4SM904GMMA28MMA_64x128x16_F32BF16BF16_SSILNSO_5MajorE0ELSQ_0ELNSO_7ScaleInE1ELSR_1EEEEEENS4_6LayoutINS5_IJSC_SB_SB_EEENS5_IJSB_NSA_ILi0EEESW_EEEEENS5_IJNS4_10UnderscoreESZ_SZ_EEEEENS4_23SM90_TMA_LOAD_MULTICASTENS4_14ComposedLayoutINS4_7SwizzleILi3ELi4ELi3EEENS4_18smem_ptr_flag_bitsILi16EEENSU_INS5_IJNSA_ILi8EEESH_EEENS5_IJSH_SB_EEEEEEEvNS4_8identityENS4_13SM90_TMA_LOADES1C_vS1D_EENS_8epilogue10collective6detail29Sm90TmaWarpSpecializedAdapterINS1H_15DefaultEpilogueISJ_SK_SK_NS1G_6thread17LinearCombinationISJ_Li1EffLNS1L_9ScaleType4KindE0ELNS_15FloatRoundStyleE2ESJ_EENS1_15EpilogueDefaultEEEEEvvEEEEvNT_6ParamsE)
        .other          _ZN7cutlass13device_kernelINS_4gemm6kernel13GemmUniversalIN4cute5tupleIJiiiiEEENS1_10collective13CollectiveMmaINS1_34MainloopSm90TmaGmmaWarpSpecializedILi5ENS5_IJNS4_1CILi1EEENSA_ILi2EEESB_EEENS1_35KernelTmaWarpSpecializedCooperativeEEENS5_IJNSA_ILi128EEESG_NSA_ILi64EEEEEENS_10bfloat16_tENS5_IJlSB_lEEESJ_SK_NS4_8TiledMMAINS4_8MMA_AtomIJNS4_4SM904GMMA28MMA_64x128x16_F32BF16BF16_SSILNSO_5MajorE0ELSQ_0ELNSO_7ScaleInE1ELSR_1EEEEEENS4_6LayoutINS5_IJSC_SB_SB_EEENS5_IJSB_NSA_ILi0EEESW_EEEEENS5_IJNS4_10UnderscoreESZ_SZ_EEEEENS4_23SM90_TMA_LOAD_MULTICASTENS4_14ComposedLayoutINS4_7SwizzleILi3ELi4ELi3EEENS4_18smem_ptr_flag_bitsILi16EEENSU_INS5_IJNSA_ILi8EEESH_EEENS5_IJSH_SB_EEEEEEEvNS4_8identityENS4_13SM90_TMA_LOADES1C_vS1D_EENS_8epilogue10collective6detail29Sm90TmaWarpSpecializedAdapterINS1H_15DefaultEpilogueISJ_SK_SK_NS1G_6thread17LinearCombinationISJ_Li1EffLNS1L_9ScaleType4KindE0ELNS_15FloatRoundStyleE2ESJ_EENS1_15EpilogueDefaultEEEEEvvEEEEvNT_6ParamsE,@"STO_CUDA_ENTRY STV_DEFAULT"
_ZN7cutlass13device_kernelINS_4gemm6kernel13GemmUniversalIN4cute5tupleIJiiiiEEENS1_10collective13CollectiveMmaINS1_34MainloopSm90TmaGmmaWarpSpecializedILi5ENS5_IJNS4_1CILi1EEENSA_ILi2EEESB_EEENS1_35KernelTmaWarpSpecializedCooperativeEEENS5_IJNSA_ILi128EEESG_NSA_ILi64EEEEEENS_10bfloat16_tENS5_IJlSB_lEEESJ_SK_NS4_8TiledMMAINS4_8MMA_AtomIJNS4_4SM904GMMA28MMA_64x128x16_F32BF16BF16_SSILNSO_5MajorE0ELSQ_0ELNSO_7ScaleInE1ELSR_1EEEEEENS4_6LayoutINS5_IJSC_SB_SB_EEENS5_IJSB_NSA_ILi0EEESW_EEEEENS5_IJNS4_10UnderscoreESZ_SZ_EEEEENS4_23SM90_TMA_LOAD_MULTICASTENS4_14ComposedLayoutINS4_7SwizzleILi3ELi4ELi3EEENS4_18smem_ptr_flag_bitsILi16EEENSU_INS5_IJNSA_ILi8EEESH_EEENS5_IJSH_SB_EEEEEEEvNS4_8identityENS4_13SM90_TMA_LOADES1C_vS1D_EENS_8epilogue10collective6detail29Sm90TmaWarpSpecializedAdapterINS1H_15DefaultEpilogueISJ_SK_SK_NS1G_6thread17LinearCombinationISJ_Li1EffLNS1L_9ScaleType4KindE0ELNS_15FloatRoundStyleE2ESJ_EENS1_15EpilogueDefaultEEEEEvvEEEEvNT_6ParamsE:
[----:B------:R-:W0:Y:S01]  /*0000*/  LDC R1, c[0x0][0x28] ;  /* 0x00000a00ff017b82 */ /* 0x000e220000000800 */
[----:B------:R-:W1:Y:S01]  /*0010*/  S2R R94, SR_TID.X ;  /* 0x00000000005e7919 */ /* 0x000e620000002100 */
[----:B------:R-:W-:Y:S01]  /*0020*/  ELECT P0, URZ, PT ;  /* 0x00000000003f782f */ /* 0x000fe20003800000 */
[----:B------:R-:W-:Y:S01]  /*0030*/  BSSY B0, `(.L_x_0) ;  /* 0x000000f000007945 */ /* 0x000fe20003800000 */
[--C-:B-1----:R-:W-:Y:S02]  /*0040*/  SHF.R.U32.HI R0, RZ, 0x5, R94.reuse ;  /* 0x00000005ff007819 */ /* 0x102fe4000001165e */
[----:B------:R-:W-:-:S03]  /*0050*/  SHF.R.U32.HI R6, RZ, 0x7, R94 ;  /* 0x00000007ff067819 */ /* 0x000fc6000001165e */
[----:B------:R-:W1:Y:S04]  /*0060*/  SHFL.IDX PT, R3, R0, RZ, 0x1f ;  /* 0x00001fff00037589 */ /* 0x000e6800000e0000 */
[----:B------:R2:W3:Y:S01]  /*0070*/  SHFL.IDX PT, R2, R6, RZ, 0x1f ;  /* 0x00001fff06027589 */ /* 0x0004e200000e0000 */
[----:B-1----:R-:W-:-:S13]  /*0080*/  ISETP.NE.OR P0, PT, R3, RZ, !P0 ;  /* 0x000000ff0300720c */ /* 0x002fda0004705670 */
[----:B0-23--:R-:W-:Y:S05]  /*0090*/  @P0 BRA `(.L_x_1) ;  /* 0x0000000000200947 */ /* 0x00dfea0003800000 */
[----:B------:R-:W-:Y:S02]  /*00a0*/  ULDC.64 UR4, c[0x0][0x198] ;  /* 0x0000660000047ab9 */ /* 0x000fe40000000a00 */
[----:B------:R-:W-:Y:S02]  /*00b0*/  UIADD3 UR6, UP0, UR4, 0xf0, URZ ;  /* 0x000000f004067890 */ /* 0x000fe4000ff1e03f */
[----:B------:R-:W-:Y:S02]  /*00c0*/  UIADD3 UR4, UP1, UR4, 0x1f0, URZ ;  /* 0x000001f004047890 */ /* 0x000fe4000ff3e03f */
[----:B------:R-:W-:Y:S02]  /*00d0*/  UIADD3.X UR7, URZ, UR5, URZ, UP0, !UPT ;  /* 0x000000053f077290 */ /* 0x000fe400087fe43f */
[----:B------:R-:W-:-:S07]  /*00e0*/  UIADD3.X UR5, URZ, UR5, URZ, UP1, !UPT ;  /* 0x000000053f057290 */ /* 0x000fce0008ffe43f */
[----:B------:R0:W-:Y:S02]  /*00f0*/  UTMACCTL.PF [UR6] ;  /* 0x00000000060079b9 */ /* 0x0001e40008040000 */
[----:B------:R0:W-:Y:S02]  /*0100*/  UTMACCTL.PF [UR4] ;  /* 0x00000000040079b9 */ /* 0x0001e40008040000 */
[----:B0-----:R-:W-:Y:S01]  /*0110*/  NOP ;  /* 0x0000000000007918 */ /* 0x001fe20000000000 */
.L_x_1:
[----:B------:R-:W-:Y:S05]  /*0120*/  BSYNC B0 ;  /* 0x0000000000007941 */ /* 0x000fea0003800000 */
.L_x_0:
[----:B------:R-:W0:Y:S02]  /*0130*/  SHFL.IDX PT, R5, R0, RZ, 0x1f ;  /* 0x00001fff00057589 */ /* 0x000e2400000e0000 */
[----:B0-----:R-:W-:-:S13]  /*0140*/  ISETP.NE.AND P0, PT, R5, RZ, PT ;  /* 0x000000ff0500720c */ /* 0x001fda0003f05270 */
[----:B------:R-:W-:Y:S05]  /*0150*/  @P0 BRA `(.L_x_2) ;  /* 0x0000000000600947 */ /* 0x000fea0003800000 */
[----:B------:R-:W0:Y:S01]  /*0160*/  S2UR UR8, SR_CgaCtaId ;  /* 0x00000000000879c3 */ /* 0x000e220000008800 */
[----:B------:R-:W-:Y:S01]  /*0170*/  UMOV UR4, 0x400 ;  /* 0x0000040000047882 */ /* 0x000fe20000000000 */
[----:B------:R-:W-:Y:S01]  /*0180*/  UMOV UR5, 0x1 ;  /* 0x0000000100057882 */ /* 0x000fe20000000000 */
[----:B------:R-:W-:Y:S01]  /*0190*/  UMOV UR6, 0x4 ;  /* 0x0000000400067882 */ /* 0x000fe20000000000 */
[----:B------:R-:W-:Y:S01]  /*01a0*/  ELECT P0, URZ, PT ;  /* 0x00000000003f782f */ /* 0x000fe20003800000 */
[----:B------:R-:W-:-:S04]  /*01b0*/  UIADD3 UR6, -UR6, 0x100000, URZ ;  /* 0x0010000006067890 */ /* 0x000fc8000fffe13f */
[----:B------:R-:W-:Y:S02]  /*01c0*/  USHF.L.U32 UR7, UR6, 0xb, URZ ;  /* 0x0000000b06077899 */ /* 0x000fe4000800063f */
[----:B------:R-:W-:Y:S02]  /*01d0*/  USHF.L.U32 UR6, UR6, 0x1, URZ ;  /* 0x0000000106067899 */ /* 0x000fe4000800063f */
[----:B0-----:R-:W-:Y:S02]  /*01e0*/  ULEA UR8, UR8, UR4, 0x18 ;  /* 0x0000000408087291 */ /* 0x001fe4000f8ec03f */
[----:B------:R-:W-:-:S04]  /*01f0*/  UIADD3 UR4, -UR5, 0x100000, URZ ;  /* 0x0010000005047890 */ /* 0x000fc8000fffe13f */
[----:B------:R-:W-:Y:S02]  /*0200*/  USHF.L.U32 UR5, UR4, 0xb, URZ ;  /* 0x0000000b04057899 */ /* 0x000fe4000800063f */
[----:B------:R-:W-:Y:S01]  /*0210*/  USHF.L.U32 UR4, UR4, 0x1, URZ ;  /* 0x0000000104047899 */ /* 0x000fe2000800063f */
[----:B------:R-:W0:Y:S11]  /*0220*/  FENCE.VIEW.ASYNC.S ;  /* 0x00000000000073c6 */ /* 0x000e360000000000 */
[----:B0-----:R0:W1:Y:S01]  /*0230*/  SYNCS.EXCH.64 URZ, [UR8], UR4 ;  /* 0x00000004083f75b2 */ /* 0x0010620008000100 */
[----:B------:R0:W2:Y:S01]  /*0240*/  SYNCS.EXCH.64 URZ, [UR8+0x28], UR6 ;  /* 0x00002806083f75b2 */ /* 0x0000a20008000100 */
[----:B------:R0:W3:Y:S01]  /*0250*/  SYNCS.EXCH.64 URZ, [UR8+0x8], UR4 ;  /* 0x00000804083f75b2 */ /* 0x0000e20008000100 */
[----:B------:R0:W4:Y:S01]  /*0260*/  SYNCS.EXCH.64 URZ, [UR8+0x30], UR6 ;  /* 0x00003006083f75b2 */ /* 0x0001220008000100 */
[----:B------:R0:W0:Y:S01]  /*0270*/  SYNCS.EXCH.64 URZ, [UR8+0x10], UR4 ;  /* 0x00001004083f75b2 */ /* 0x0000220008000100 */
[----:B------:R0:W0:Y:S01]  /*0280*/  SYNCS.EXCH.64 URZ, [UR8+0x38], UR6 ;  /* 0x00003806083f75b2 */ /* 0x0000220008000100 */
[----:B------:R0:W0:Y:S01]  /*0290*/  SYNCS.EXCH.64 URZ, [UR8+0x18], UR4 ;  /* 0x00001804083f75b2 */ /* 0x0000220008000100 */
[----:B------:R0:W0:Y:S01]  /*02a0*/  SYNCS.EXCH.64 URZ, [UR8+0x40], UR6 ;  /* 0x00004006083f75b2 */ /* 0x0000220008000100 */
[----:B------:R0:W0:Y:S01]  /*02b0*/  SYNCS.EXCH.64 URZ, [UR8+0x20], UR4 ;  /* 0x00002004083f75b2 */ /* 0x0000220008000100 */
[----:B------:R0:W0:Y:S01]  /*02c0*/  SYNCS.EXCH.64 URZ, [UR8+0x48], UR6 ;  /* 0x00004806083f75b2 */ /* 0x0000220008000100 */
[----:B------:R-:W-:Y:S01]  /*02d0*/  NOP ;  /* 0x0000000000007918 */ /* 0x000fe20000000000 */
.L_x_2:
[----:B------:R-:W-:Y:S01]  /*02e0*/  SHF.R.S32.HI R7, RZ, 0x1f, R94 ;  /* 0x0000001fff077819 */ /* 0x000fe2000001145e */
[----:B------:R-:W5:Y:S01]  /*02f0*/  SHFL.IDX PT, R0, R0, RZ, 0x1f ;  /* 0x00001fff00007589 */ /* 0x000f6200000e0000 */
[----:B0-----:R-:W0:Y:S01]  /*0300*/  S2UR UR8, SR_CTAID.X ;  /* 0x00000000000879c3 */ /* 0x001e220000002500 */
[----:B------:R-:W-:Y:S02]  /*0310*/  ELECT P0, URZ, PT ;  /* 0x00000000003f782f */ /* 0x000fe40003800000 */
[----:B------:R-:W-:Y:S01]  /*0320*/  LEA.HI R7, R7, R94, RZ, 0x7 ;  /* 0x0000005e07077211 */ /* 0x000fe200078f38ff */
[----:B------:R-:W1:Y:S01]  /*0330*/  S2R R4, SR_CTAID.Y ;  /* 0x0000000000047919 */ /* 0x000e620000002600 */
[----:B------:R-:W-:Y:S01]  /*0340*/  ULDC UR4, c[0x0][0x154] ;  /* 0x0000550000047ab9 */ /* 0x000fe20000000800 */
[----:B------:R-:W-:Y:S01]  /*0350*/  NOP ;  /* 0x0000000000007918 */ /* 0x000fe20000000000 */
[----:B------:R-:W-:Y:S01]  /*0360*/  LOP3.LUT R7, R7, 0xffffff80, RZ, 0xc0, !PT ;  /* 0xffffff8007077812 */ /* 0x000fe200078ec0ff */
[----:B------:R-:W-:Y:S01]  /*0370*/  NOP ;  /* 0x0000000000007918 */ /* 0x000fe20000000000 */
[----:B------:R-:W2:Y:S03]  /*0380*/  LDC R14, c[0x0][0x140] ;  /* 0x00005000ff0e7b82 */ /* 0x000ea60000000800 */
[----:B------:R-:W-:-:S05]  /*0390*/  IMAD.IADD R7, R94, 0x1, -R7 ;  /* 0x000000015e077824 */ /* 0x000fca00078e0a07 */
[----:B------:R-:W-:Y:S01]  /*03a0*/  SHF.R.S32.HI R8, RZ, 0x1f, R7 ;  /* 0x0000001fff087819 */ /* 0x000fe20000011407 */
[----:B------:R-:W3:Y:S01]  /*03b0*/  LDC R12, c[0x0][0x144] ;  /* 0x00005100ff0c7b82 */ /* 0x000ee20000000800 */
[----:B------:R-:W-:Y:S02]  /*03c0*/  LOP3.LUT P2, RZ, R7, 0x7, RZ, 0xc0, !PT ;  /* 0x0000000707ff7812 */ /* 0x000fe4000784c0ff */
[----:B------:R-:W-:Y:S02]  /*03d0*/  LEA.HI R8, R8, R7, RZ, 0x3 ;  /* 0x0000000708087211 */ /* 0x000fe400078f18ff */
[----:B-----5:R-:W-:Y:S02]  /*03e0*/  ISETP.NE.OR P0, PT, R0, RZ, !P0 ;  /* 0x000000ff0000720c */ /* 0x020fe40004705670 */
[--C-:B------:R-:W-:Y:S02]  /*03f0*/  SHF.R.S32.HI R0, RZ, 0x3, R8.reuse ;  /* 0x00000003ff007819 */ /* 0x100fe40000011408 */
[----:B------:R-:W-:-:S02]  /*0400*/  SHF.R.S32.HI R9, RZ, 0x1f, R8 ;  /* 0x0000001fff097819 */ /* 0x000fc40000011408 */
[----:B------:R-:W-:Y:S02]  /*0410*/  SHF.R.S32.HI R8, RZ, 0x1f, R5 ;  /* 0x0000001fff087819 */ /* 0x000fe40000011405 */
[----:B------:R-:W-:Y:S02]  /*0420*/  LEA.HI R9, R9, R0, RZ, 0x2 ;  /* 0x0000000009097211 */ /* 0x000fe400078f10ff */
[----:B------:R-:W-:Y:S02]  /*0430*/  LEA.HI R8, R8, R5, RZ, 0x2 ;  /* 0x0000000508087211 */ /* 0x000fe400078f10ff */
[----:B-1----:R-:W-:Y:S01]  /*0440*/  I2FP.F32.U32 R11, R4 ;  /* 0x00000004000b7245 */ /* 0x002fe20000201000 */
[----:B------:R-:W-:Y:S01]  /*0450*/  VOTEU.ALL UP0, P0 ;  /* 0x00000000003f7886 */ /* 0x000fe20000000000 */
[----:B------:R-:W-:Y:S01]  /*0460*/  LOP3.LUT R10, R8, 0x3ffffffc, RZ, 0xc0, !PT ;  /* 0x3ffffffc080a7812 */ /* 0x000fe200078ec0ff */
[----:B------:R-:W-:Y:S01]  /*0470*/  VOTEU.ALL UP1, P0 ;  /* 0x00000000003f7886 */ /* 0x000fe20000020000 */
[----:B------:R-:W-:Y:S01]  /*0480*/  LOP3.LUT R9, R9, 0xfffffffc, RZ, 0xc0, !PT ;  /* 0xfffffffc09097812 */ /* 0x000fe200078ec0ff */
[----:B------:R-:W-:Y:S01]  /*0490*/  FMUL R13, R11, UR4 ;  /* 0x000000040b0d7c20 */ /* 0x000fe20008400000 */
[----:B------:R-:W1:Y:S01]  /*04a0*/  @!UP0 S2UR UR7, SR_CgaCtaId ;  /* 0x00000000000789c3 */ /* 0x000e620000008800 */
[----:B------:R-:W-:Y:S01]  /*04b0*/  IMAD.IADD R11, R5, 0x1, -R10 ;  /* 0x00000001050b7824 */ /* 0x000fe200078e0a0a */
[----:B0-----:R-:W-:Y:S01]  /*04c0*/  I2FP.F32.U32 R10, UR8 ;  /* 0x00000008000a7c45 */ /* 0x001fe20008201000 */
[----:B------:R-:W-:Y:S01]  /*04d0*/  IMAD.IADD R8, R0, 0x1, -R9 ;  /* 0x0000000100087824 */ /* 0x000fe200078e0a09 */
[----:B------:R-:W-:Y:S01]  /*04e0*/  ULDC UR4, c[0x0][0x150] ;  /* 0x0000540000047ab9 */ /* 0x000fe20000000800 */
[----:B------:R-:W0:Y:S01]  /*04f0*/  F2I.U32.TRUNC.NTZ R13, R13 ;  /* 0x0000000d000d7305 */ /* 0x000e22000020f000 */
[----:B------:R-:W-:Y:S01]  /*0500*/  SHF.R.S32.HI R0, RZ, 0x1f, R3 ;  /* 0x0000001fff007819 */ /* 0x000fe20000011403 */
[----:B------:R-:W-:Y:S01]  /*0510*/  FMUL R10, R10, UR4 ;  /* 0x000000040a0a7c20 */ /* 0x000fe20008400000 */
[----:B------:R-:W5:Y:S01]  /*0520*/  LDC R9, c[0x0][0x148] ;  /* 0x00005200ff097b82 */ /* 0x000f620000000800 */
[----:B------:R-:W-:Y:S01]  /*0530*/  IMAD R8, R11, 0x4, R8 ;  /* 0x000000040b087824 */ /* 0x000fe200078e0208 */
[----:B------:R-:W-:Y:S01]  /*0540*/  LEA.HI R0, R0, R3, RZ, 0x2 ;  /* 0x0000000300007211 */ /* 0x000fe200078f10ff */
[----:B------:R-:W-:Y:S01]  /*0550*/  UMOV UR4, 0x20 ;  /* 0x0000002000047882 */ /* 0x000fe20000000000 */
[----:B------:R-:W-:Y:S01]  /*0560*/  @!UP0 UMOV UR6, 0x400 ;  /* 0x0000040000068882 */ /* 0x000fe20000000000 */
[----:B------:R-:W4:Y:S01]  /*0570*/  F2I.U32.TRUNC.NTZ R10, R10 ;  /* 0x0000000a000a7305 */ /* 0x000f22000020f000 */
[----:B------:R-:W-:Y:S01]  /*0580*/  LOP3.LUT R0, R0, 0xfffffffc, RZ, 0xc0, !PT ;  /* 0xfffffffc00007812 */ /* 0x000fe200078ec0ff */
[----:B------:R-:W-:Y:S01]  /*0590*/  IMAD.SHL.U32 R19, R8, 0x4, RZ ;  /* 0x0000000408137824 */ /* 0x000fe200078e00ff */
[----:B------:R-:W-:-:S04]  /*05a0*/  @!UP0 UIADD3 UR4, -UR4, 0x100000, URZ ;  /* 0x0010000004048890 */ /* 0x000fc8000fffe13f */
[----:B------:R-:W-:Y:S02]  /*05b0*/  @!UP0 USHF.L.U32 UR5, UR4, 0xb, URZ ;  /* 0x0000000b04058899 */ /* 0x000fe4000800063f */
[----:B------:R-:W-:Y:S01]  /*05c0*/  @!UP0 USHF.L.U32 UR4, UR4, 0x1, URZ ;  /* 0x0000000104048899 */ /* 0x000fe2000800063f */
[----:B--2---:R-:W-:Y:S01]  /*05d0*/  ISETP.EQ.U32.AND P3, PT, R14, 0x1, PT ;  /* 0x000000010e00780c */ /* 0x004fe20003f62070 */
[----:B------:R-:W-:Y:S01]  /*05e0*/  IMAD.IADD R3, R3, 0x1, -R0 ;  /* 0x0000000103037824 */ /* 0x000fe200078e0a00 */
[----:B------:R-:W-:Y:S01]  /*05f0*/  LOP3.LUT R19, R8, 0xc, R19, 0x78, !PT ;  /* 0x0000000c08137812 */ /* 0x000fe200078e7813 */
[----:B0-----:R-:W-:Y:S02]  /*0600*/  IMAD.MOV R20, RZ, RZ, -R13 ;  /* 0x000000ffff147224 */ /* 0x001fe400078e0a0d */
[----:B------:R-:W-:Y:S01]  /*0610*/  VIADD R8, R2, 0xffffffff ;  /* 0xffffffff02087836 */ /* 0x000fe20000000000 */
[----:B-1----:R-:W-:Y:S01]  /*0620*/  @!UP0 ULEA UR6, UR7, UR6, 0x18 ;  /* 0x0000000607068291 */ /* 0x002fe2000f8ec03f */
[----:B------:R-:W-:Y:S01]  /*0630*/  ISETP.NE.AND P1, PT, R3, 0x3, PT ;  /* 0x000000030300780c */ /* 0x000fe20003f25270 */
[----:B------:R-:W-:Y:S01]  /*0640*/  VOTEU.ALL UP0, P0 ;  /* 0x00000000003f7886 */ /* 0x000fe20000000000 */
[----:B------:R-:W-:Y:S01]  /*0650*/  ISETP.LT.U32.AND P0, PT, R19, 0x2, !P2 ;  /* 0x000000021300780c */ /* 0x000fe20005701070 */
[----:B----4-:R-:W-:Y:S01]  /*0660*/  IMAD.MOV R7, RZ, RZ, -R10 ;  /* 0x000000ffff077224 */ /* 0x010fe200078e0a0a */
[----:B------:R-:W-:-:S02]  /*0670*/  ISETP.EQ.OR P1, PT, R3, RZ, !P1 ;  /* 0x000000ff0300720c */ /* 0x000fc40004f22670 */
[----:B------:R-:W-:Y:S01]  /*0680*/  ISETP.GE.U32.AND P5, PT, R8, 0x2, PT ;  /* 0x000000020800780c */ /* 0x000fe20003fa6070 */
[----:B-----5:R-:W-:Y:S01]  /*0690*/  IMAD R0, R9, R20, R4 ;  /* 0x0000001409007224 */ /* 0x020fe200078e0204 */
[----:B------:R-:W-:Y:S01]  /*06a0*/  ISETP.EQ.AND P1, PT, R2, RZ, P1 ;  /* 0x000000ff0200720c */ /* 0x000fe20000f22270 */
[----:B---3--:R-:W-:Y:S01]  /*06b0*/  IMAD R7, R12, R7, UR8 ;  /* 0x000000080c077e24 */ /* 0x008fe2000f8e0207 */
[----:B------:R-:W-:Y:S01]  /*06c0*/  ISETP.NE.AND P2, PT, R2, RZ, PT ;  /* 0x000000ff0200720c */ /* 0x000fe20003f45270 */
[----:B------:R-:W0:Y:S02]  /*06d0*/  FENCE.VIEW.ASYNC.S ;  /* 0x00000000000073c6 */ /* 0x000e240000000000 */
[----:B0-----:R0:W1:Y:S01]  /*06e0*/  @!UP0 SYNCS.EXCH.64 URZ, [UR6+0x60], UR4 ;  /* 0x00006004063f85b2 */ /* 0x0010620008000100 */
[----:B------:R-:W-:Y:S02]  /*06f0*/  ISETP.NE.AND P4, PT, R0, R19, PT ;  /* 0x000000130000720c */ /* 0x000fe40003f85270 */
[----:B------:R-:W-:-:S02]  /*0700*/  SEL R18, RZ, 0x1, !P1 ;  /* 0x00000001ff127807 */ /* 0x000fc40004800000 */
[----:B------:R-:W-:Y:S02]  /*0710*/  ISETP.EQ.OR P4, PT, R7, RZ, !P4 ;  /* 0x000000ff0700720c */ /* 0x000fe40006782670 */
[----:B------:R-:W-:Y:S02]  /*0720*/  LOP3.LUT R0, R94, 0x7f, RZ, 0xc0, !PT ;  /* 0x0000007f5e007812 */ /* 0x000fe400078ec0ff */
[----:B------:R-:W-:Y:S02]  /*0730*/  PLOP3.LUT P0, PT, P0, P4, PT, 0x80, 0x0 ;  /* 0x000000000000781c */ /* 0x000fe40000709070 */
[----:B------:R-:W-:Y:S02]  /*0740*/  SEL R18, R18, 0x2, P5 ;  /* 0x0000000212127807 */ /* 0x000fe40002800000 */
[----:B------:R-:W-:Y:S01]  /*0750*/  P2R R102, PR, RZ, 0x1 ;  /* 0x00000001ff667803 */ /* 0x000fe20000000000 */
[----:B------:R0:W2:Y:S01]  /*0760*/  @!UP1 SYNCS.EXCH.64 URZ, [UR6+0x68], UR4 ;  /* 0x00006804063f95b2 */ /* 0x0000a20008000100 */
[----:B------:R-:W-:Y:S01]  /*0770*/  NOP ;  /* 0x0000000000007918 */ /* 0x000fe20000000000 */
[----:B------:R-:W-:Y:S06]  /*0780*/  @!P3 BRA `(.L_x_3) ;  /* 0x000000000008b947 */ /* 0x000fec0003800000 */
[----:B-12---:R-:W-:Y:S01]  /*0790*/  UCGABAR_ARV ;  /* 0x00000000000079c7 */ /* 0x006fe20008000000 */
[----:B------:R-:W-:Y:S05]  /*07a0*/  BRA `(.L_x_4) ;  /* 0x0000000000047947 */ /* 0x000fea0003800000 */
.L_x_3:
[----:B-12---:R-:W-:Y:S01]  /*07b0*/  NOP ;  /* 0x0000000000007918 */ /* 0x006fe20000000000 */
.L_x_4:
[----:B------:R-:W1:Y:S01]  /*07c0*/  LDC R2, c[0x0][0x65c] ;  /* 0x00019700ff027b82 */ /* 0x000e620000000800 */
[----:B------:R-:W-:Y:S02]  /*07d0*/  IMAD.U32 R10, RZ, RZ, UR8 ;  /* 0x00000008ff0a7e24 */ /* 0x000fe4000f8e00ff */
[----:B------:R-:W-:Y:S01]  /*07e0*/  IMAD.MOV.U32 R11, RZ, RZ, RZ ;  /* 0x000000ffff0b7224 */ /* 0x000fe200078e00ff */
[----:B-1----:R-:W-:-:S04]  /*07f0*/  ISETP.NE.AND P1, PT, R2, 0x1, PT ;  /* 0x000000010200780c */ /* 0x002fc80003f25270 */
[----:B------:R-:W-:-:S09]  /*0800*/  P2R R5, PR, RZ, 0x2 ;  /* 0x00000002ff057803 */ /* 0x000fd20000000000 */
[----:B------:R-:W1:Y:S01]  /*0810*/  @P1 LDC R17, c[0x0][0x10] ;  /* 0x00000400ff111b82 */ /* 0x000e620000000800 */
[----:B------:R-:W-:Y:S02]  /*0820*/  @P1 IMAD.MOV.U32 R5, RZ, RZ, RZ ;  /* 0x000000ffff051224 */ /* 0x000fe400078e00ff */
[----:B------:R-:W-:-:S05]  /*0830*/  @P1 IMAD.MOV.U32 R15, RZ, RZ, RZ ;  /* 0x000000ffff0f1224 */ /* 0x000fca00078e00ff */
[----:B------:R-:W2:Y:S01]  /*0840*/  @!P1 LDC R13, c[0x0][0xc] ;  /* 0x00000300ff0d9b82 */ /* 0x000ea20000000800 */
[----:B0-----:R-:W-:Y:S01]  /*0850*/  ULDC UR4, c[0x0][0xc] ;  /* 0x0000030000047ab9 */ /* 0x001fe20000000800 */
[----:B------:R-:W-:Y:S01]  /*0860*/  ULDC UR5, c[0x0][0x10] ;  /* 0x0000040000057ab9 */ /* 0x000fe20000000800 */
[----:B------:R-:W-:Y:S01]  /*0870*/  ULDC UR6, c[0x0][0x14] ;  /* 0x0000050000067ab9 */ /* 0x000fe20000000800 */
[----:B------:R-:W-:-:S04]  /*0880*/  UIMAD.WIDE.U32 UR4, UR4, UR5, URZ ;  /* 0x00000005040472a5 */ /* 0x000fc8000f8e003f */
[----:B------:R-:W-:Y:S02]  /*0890*/  UIMAD.WIDE.U32 UR36, UR4, UR6, URZ ;  /* 0x00000006042472a5 */ /* 0x000fe4000f8e003f */
[----:B------:R-:W-:-:S04]  /*08a0*/  UIMAD UR42, UR5, UR6, URZ ;  /* 0x00000006052a72a4 */ /* 0x000fc8000f8e023f */
[----:B------:R-:W-:Y:S01]  /*08b0*/  UIADD3 UR42, UR37, UR42, URZ ;  /* 0x0000002a252a7290 */ /* 0x000fe2000fffe03f */
[----:B-1----:R-:W-:-:S04]  /*08c0*/  @P1 IMAD.WIDE.U32 R16, R17, UR8, R4 ;  /* 0x0000000811101c25 */ /* 0x002fc8000f8e0004 */
[----:B------:R-:W-:Y:S02]  /*08d0*/  @P1 IMAD.IADD R17, R17, 0x1, R15 ;  /* 0x0000000111111824 */ /* 0x000fe400078e020f */
[----:B--2---:R-:W-:-:S04]  /*08e0*/  @!P1 IMAD.WIDE.U32 R10, R4, R13, R10 ;  /* 0x0000000d040a9225 */ /* 0x004fc800078e000a */
[----:B------:R-:W-:Y:S02]  /*08f0*/  @!P1 IMAD.MOV.U32 R16, RZ, RZ, R10 ;  /* 0x000000ffff109224 */ /* 0x000fe400078e000a */
[----:B------:R-:W-:Y:S01]  /*0900*/  @!P1 IMAD.MOV.U32 R17, RZ, RZ, R11 ;  /* 0x000000ffff119224 */ /* 0x000fe200078e000b */
[----:B------:R-:W-:Y:S06]  /*0910*/  @!P3 BRA `(.L_x_5) ;  /* 0x00000000000cb947 */ /* 0x000fec0003800000 */
[----:B------:R-:W-:Y:S01]  /*0920*/  UCGABAR_WAIT ;  /* 0x0000000000007dc7 */ /* 0x000fe20008000000 */
[----:B------:R-:W-:Y:S01]  /*0930*/  CCTL.IVALL ;  /* 0x00000000ff00798f */ /* 0x000fe20002000000 */
[----:B------:R-:W-:Y:S05]  /*0940*/  BRA `(.L_x_6) ;  /* 0x0000000000047947 */ /* 0x000fea0003800000 */
.L_x_5:
[----:B------:R-:W-:Y:S06]  /*0950*/  BAR.SYNC.DEFER_BLOCKING 0x0 ;  /* 0x0000000000007b1d */ /* 0x000fec0000010000 */
.L_x_6:
[----:B------:R-:W-:Y:S05]  /*0960*/  @!P2 BRA `(.L_x_7) ;  /* 0x0000005c0090a947 */ /* 0x000fea0003800000 */
[----:B------:R-:W-:-:S13]  /*0970*/  ISETP.GT.U32.AND P0, PT, R8, 0x1, PT ;  /* 0x000000010800780c */ /* 0x000fda0003f04070 */
[----:B------:R-:W-:Y:S05]  /*0980*/  @P0 EXIT ;  /* 0x000000000000094d */ /* 0x000fea0003800000 */
[----:B------:R-:W-:Y:S01]  /*0990*/  ULDC.64 UR4, c[0x0][0x650] ;  /* 0x0001940000047ab9 */ /* 0x000fe20000000a00 */
[----:B------:R-:W-:Y:S01]  /*09a0*/  PRMT R3, RZ, 0x7610, R3 ;  /* 0x00007610ff037816 */ /* 0x000fe20000000003 */
[----:B------:R-:W-:Y:S01]  /*09b0*/  IMAD.MOV.U32 R101, RZ, RZ, -0x1 ;  /* 0xffffffffff657424 */ /* 0x000fe200078e00ff */
[----:B------:R-:W-:Y:S01]  /*09c0*/  ISETP.GE.U32.AND P0, PT, R16, UR4, PT ;  /* 0x0000000410007c0c */ /* 0x000fe2000bf06070 */
[----:B------:R-:W-:Y:S02]  /*09d0*/  IMAD.MOV.U32 R100, RZ, RZ, -0x1 ;  /* 0xffffffffff647424 */ /* 0x000fe400078e00ff */
[----:B------:R-:W-:Y:S01]  /*09e0*/  IMAD.MOV.U32 R99, RZ, RZ, -0x1 ;  /* 0xffffffffff637424 */ /* 0x000fe200078e00ff */
[----:B------:R-:W-:-:S13]  /*09f0*/  ISETP.GE.U32.AND.EX P0, PT, R17, UR5, PT, P0 ;  /* 0x0000000511007c0c */ /* 0x000fda000bf06100 */
[----:B------:R-:W-:Y:S05]  /*0a00*/  @P0 BRA `(.L_x_8) ;  /* 0x0000000400280947 */ /* 0x000fea0003800000 */
[----:B------:R-:W0:Y:S01]  /*0a10*/  LDC.64 R22, c[0x0][0x628] ;  /* 0x00018a00ff167b82 */ /* 0x000e220000000a00 */
[----:B------:R-:W-:Y:S02]  /*0a20*/  IMAD.MOV.U32 R10, RZ, RZ, R16 ;  /* 0x000000ffff0a7224 */ /* 0x000fe400078e0010 */
[----:B------:R-:W-:-:S05]  /*0a30*/  IMAD.MOV.U32 R11, RZ, RZ, R17 ;  /* 0x000000ffff0b7224 */ /* 0x000fca00078e0011 */
[----:B------:R-:W1:Y:S08]  /*0a40*/  LDC R8, c[0x0][0x630] ;  /* 0x00018c00ff087b82 */ /* 0x000e700000000800 */
[----:B------:R-:W2:Y:S01]  /*0a50*/  LDC.64 R24, c[0x0][0x620] ;  /* 0x00018800ff187b82 */ /* 0x000ea20000000a00 */
[----:B0-----:R-:W-:-:S04]  /*0a60*/  ISETP.NE.U32.AND P0, PT, R22, RZ, PT ;  /* 0x000000ff1600720c */ /* 0x001fc80003f05070 */
[----:B------:R-:W-:-:S13]  /*0a70*/  ISETP.NE.AND.EX P0, PT, R23, RZ, PT, P0 ;  /* 0x000000ff1700720c */ /* 0x000fda0003f05300 */
[----:B-12---:R-:W-:Y:S05]  /*0a80*/  @!P0 BRA `(.L_x_9) ;  /* 0x0000000000288947 */ /* 0x006fea0003800000 */
[----:B------:R-:W0:Y:S02]  /*0a90*/  LDC R3, c[0x0][0x634] ;  /* 0x00018d00ff037b82 */ /* 0x000e240000000800 */
[----:B0-----:R-:W-:-:S05]  /*0aa0*/  IADD3 R3, P0, R16, R3, RZ ;  /* 0x0000000310037210 */ /* 0x001fca0007f1e0ff */
[----:B------:R-:W-:-:S04]  /*0ab0*/  IMAD.X R21, RZ, RZ, R17, P0 ;  /* 0x000000ffff157224 */ /* 0x000fc800000e0611 */
[----:B------:R-:W-:-:S04]  /*0ac0*/  IMAD.WIDE.U32 R10, R21, R22, RZ ;  /* 0x00000016150a7225 */ /* 0x000fc800078e00ff */
[----:B------:R-:W-:-:S04]  /*0ad0*/  IMAD.WIDE.U32 R12, P0, R3, R23, R10 ;  /* 0x00000017030c7225 */ /* 0x000fc8000780000a */
[----:B------:R-:W-:-:S04]  /*0ae0*/  IMAD.WIDE.U32 R10, R3, R22, RZ ;  /* 0x00000016030a7225 */ /* 0x000fc800078e00ff */
[----:B------:R-:W-:Y:S01]  /*0af0*/  IMAD.X R15, RZ, RZ, RZ, P0 ;  /* 0x000000ffff0f7224 */ /* 0x000fe200000e06ff */
[----:B------:R-:W-:Y:S01]  /*0b00*/  IADD3 RZ, P0, R11, R12, RZ ;  /* 0x0000000c0bff7210 */ /* 0x000fe20007f1e0ff */
[----:B------:R-:W-:-:S04]  /*0b10*/  IMAD.MOV.U32 R14, RZ, RZ, R13 ;  /* 0x000000ffff0e7224 */ /* 0x000fc800078e000d */
[----:B------:R-:W-:-:S08]  /*0b20*/  IMAD.WIDE.U32.X R10, R21, R23, R14, P0 ;  /* 0x00000017150a7225 */ /* 0x000fd000000e040e */
.L_x_9:
[----:B------:R-:W0:Y:S01]  /*0b30*/  LDC.64 R28, c[0x0][0x640] ;  /* 0x00019000ff1c7b82 */ /* 0x000e220000000a00 */
[-CC-:B------:R-:W-:Y:S01]  /*0b40*/  SHF.R.U64 R99, R10, R8.reuse, R11.reuse ;  /* 0x000000080a637219 */ /* 0x180fe2000000120b */
[----:B------:R-:W-:Y:S01]  /*0b50*/  IMAD.MOV.U32 R23, RZ, RZ, 0x1 ;  /* 0x00000001ff177424 */ /* 0x000fe200078e00ff */
[----:B------:R-:W-:Y:S02]  /*0b60*/  SHF.R.U32.HI R3, RZ, R8, R11 ;  /* 0x00000008ff037219 */ /* 0x000fe4000001160b */
[----:B------:R-:W-:-:S03]  /*0b70*/  IADD3 R5, P0, RZ, -R99, RZ ;  /* 0x80000063ff057210 */ /* 0x000fc60007f1e0ff */
[----:B------:R-:W1:Y:S02]  /*0b80*/  LDC R12, c[0x0][0x618] ;  /* 0x00018600ff0c7b82 */ /* 0x000e640000000800 */
[----:B------:R-:W-:Y:S02]  /*0b90*/  IMAD.X R3, RZ, RZ, ~R3, P0 ;  /* 0x000000ffff037224 */ /* 0x000fe400000e0e03 */
[----:B------:R-:W-:-:S04]  /*0ba0*/  IMAD.WIDE.U32 R10, R5, R24, R16 ;  /* 0x00000018050a7225 */ /* 0x000fc800078e0010 */
[----:B------:R-:W2:Y:S01]  /*0bb0*/  LDC R22, c[0x0][0x608] ;  /* 0x00018200ff167b82 */ /* 0x000ea20000000800 */
[----:B------:R-:W-:Y:S02]  /*0bc0*/  IMAD R8, R3, R24, RZ ;  /* 0x0000001803087224 */ /* 0x000fe400078e02ff */
[----:B------:R-:W-:Y:S02]  /*0bd0*/  IMAD.MOV.U32 R3, RZ, RZ, -0x1 ;  /* 0xffffffffff037424 */ /* 0x000fe400078e00ff */
[----:B------:R-:W-:-:S03]  /*0be0*/  IMAD R5, R5, R25, R8 ;  /* 0x0000001905057224 */ /* 0x000fc600078e0208 */
[----:B------:R-:W3:Y:S01]  /*0bf0*/  LDC R26, c[0x0][0x658] ;  /* 0x00019600ff1a7b82 */ /* 0x000ee20000000800 */
[----:B------:R-:W-:Y:S01]  /*0c00*/  IMAD.IADD R5, R11, 0x1, R5 ;  /* 0x000000010b057824 */ /* 0x000fe200078e0205 */
[----:B0-----:R-:W-:-:S04]  /*0c10*/  ISETP.NE.U32.AND P0, PT, R28, RZ, PT ;  /* 0x000000ff1c00720c */ /* 0x001fc80003f05070 */
[----:B------:R-:W-:Y:S02]  /*0c20*/  ISETP.NE.AND.EX P0, PT, R29, RZ, PT, P0 ;  /* 0x000000ff1d00720c */ /* 0x000fe40003f05300 */
[----:B------:R-:W0:Y:S01]  /*0c30*/  LDC R24, c[0x0][0x600] ;  /* 0x00018000ff187b82 */ /* 0x000e220000000800 */
[-CC-:B-1----:R-:W-:Y:S02]  /*0c40*/  SHF.R.U64 R14, R10, R12.reuse, R5.reuse ;  /* 0x0000000c0a0e7219 */ /* 0x182fe40000001205 */
[----:B------:R-:W-:-:S05]  /*0c50*/  SHF.R.U32.HI R5, RZ, R12, R5 ;  /* 0x0000000cff057219 */ /* 0x000fca0000011605 */
[----:B------:R-:W1:Y:S01]  /*0c60*/  LDC R15, c[0x0][0x648] ;  /* 0x00019200ff0f7b82 */ /* 0x000e620000000800 */
[-CC-:B--2---:R-:W-:Y:S02]  /*0c70*/  SHF.R.U64 R27, R14, R22.reuse, R5.reuse ;  /* 0x000000160e1b7219 */ /* 0x184fe40000001205 */
[----:B------:R-:W-:Y:S01]  /*0c80*/  SHF.R.U32.HI R5, RZ, R22, R5 ;  /* 0x00000016ff057219 */ /* 0x000fe20000011605 */
[----:B------:R-:W-:-:S04]  /*0c90*/  IMAD R22, R9, R20, R4 ;  /* 0x0000001409167224 */ /* 0x000fc800078e0204 */
[----:B------:R-:W2:Y:S01]  /*0ca0*/  LDC R21, c[0x0][0x638] ;  /* 0x00018e00ff157b82 */ /* 0x000ea20000000800 */
[-CC-:B---3--:R-:W-:Y:S02]  /*0cb0*/  SHF.R.U64 R20, R27, R26.reuse, R5.reuse ;  /* 0x0000001a1b147219 */ /* 0x188fe40000001205 */
[-C--:B------:R-:W-:Y:S02]  /*0cc0*/  SHF.L.U32 R3, R3, R26.reuse, RZ ;  /* 0x0000001a03037219 */ /* 0x080fe400000006ff */
[----:B------:R-:W-:Y:S01]  /*0cd0*/  SHF.R.U32.HI R5, RZ, R26, R5 ;  /* 0x0000001aff057219 */ /* 0x000fe20000011605 */
[----:B------:R-:W-:Y:S01]  /*0ce0*/  IMAD.MOV.U32 R4, RZ, RZ, R20 ;  /* 0x000000ffff047224 */ /* 0x000fe200078e0014 */
[----:B------:R-:W-:Y:S01]  /*0cf0*/  LOP3.LUT R12, RZ, R3, RZ, 0x33, !PT ;  /* 0x00000003ff0c7212 */ /* 0x000fe200078e33ff */
[----:B------:R-:W3:Y:S01]  /*0d00*/  LDC R25, c[0x0][0x610] ;  /* 0x00018400ff197b82 */ /* 0x000ee20000000800 */
[----:B------:R-:W-:Y:S05]  /*0d10*/  @!P0 BRA `(.L_x_10) ;  /* 0x0000000000288947 */ /* 0x000fea0003800000 */
[----:B------:R-:W4:Y:S02]  /*0d20*/  LDC R3, c[0x0][0x64c] ;  /* 0x00019300ff037b82 */ /* 0x000f240000000800 */
[----:B----4-:R-:W-:-:S05]  /*0d30*/  IADD3 R3, P0, R20, R3, RZ ;  /* 0x0000000314037210 */ /* 0x010fca0007f1e0ff */
        /* <DEDUP_REMOVED lines=8> */
.L_x_10:
[----:B-1----:R-:W-:Y:S01]  /*0dc0*/  SHF.R.U64 R4, R4, R15, R5 ;  /* 0x0000000f04047219 */ /* 0x002fe20000001205 */
[----:B0-----:R-:W-:Y:S01]  /*0dd0*/  VIADD R5, R24, 0xffffffff ;  /* 0xffffffff18057836 */ /* 0x001fe20000000000 */
[----:B------:R-:W-:Y:S02]  /*0de0*/  SHF.L.U32 R3, R23, R26, RZ ;  /* 0x0000001a17037219 */ /* 0x000fe400000006ff */
[----:B------:R-:W-:Y:S01]  /*0df0*/  LOP3.LUT R12, R27, R12, RZ, 0xc0, !PT ;  /* 0x0000000c1b0c7212 */ /* 0x000fe200078ec0ff */
[----:B------:R-:W-:Y:S01]  /*0e00*/  IMAD.MOV R8, RZ, RZ, -R4 ;  /* 0x000000ffff087224 */ /* 0x000fe200078e0a04 */
[----:B------:R-:W-:-:S03]  /*0e10*/  SEL R7, R7, R22, !P1 ;  /* 0x0000001607077207 */ /* 0x000fc60004800000 */
[----:B------:R-:W-:Y:S01]  /*0e20*/  IMAD R12, R3, R4, R12 ;  /* 0x00000004030c7224 */ /* 0x000fe200078e020c */
[----:B------:R-:W-:Y:S01]  /*0e30*/  LOP3.LUT R4, R14, R5, RZ, 0xc0, !PT ;  /* 0x000000050e047212 */ /* 0x000fe200078ec0ff */
[----:B--2---:R-:W-:Y:S02]  /*0e40*/  IMAD R3, R8, R21, R20 ;  /* 0x0000001508037224 */ /* 0x004fe400078e0214 */
[----:B---3--:R-:W-:Y:S02]  /*0e50*/  IMAD R7, R12, R25, R7 ;  /* 0x000000190c077224 */ /* 0x008fe400078e0207 */
[----:B------:R-:W-:Y:S02]  /*0e60*/  IMAD.MOV.U32 R5, RZ, RZ, 0x1 ;  /* 0x00000001ff057424 */ /* 0x000fe400078e00ff */
[----:B------:R-:W-:-:S03]  /*0e70*/  IMAD R4, R3, R24, R4 ;  /* 0x0000001803047224 */ /* 0x000fc600078e0204 */
[----:B------:R-:W-:Y:S02]  /*0e80*/  PRMT R3, R5, 0x7610, R3 ;  /* 0x0000761005037816 */ /* 0x000fe40000000003 */
[----:B------:R-:W-:Y:S02]  /*0e90*/  SEL R100, R4, R7, !P1 ;  /* 0x0000000704647207 */ /* 0x000fe40004800000 */
[----:B------:R-:W-:-:S07]  /*0ea0*/  SEL R101, R7, R4, !P1 ;  /* 0x0000000407657207 */ /* 0x000fce0004800000 */
.L_x_8:
[----:B------:R-:W-:-:S08]  /*0eb0*/  NOP ;  /* 0x0000000000007918 */ /* 0x000fd00000000000 */
[----:B------:R-:W0:Y:S02]  /*0ec0*/  USETMAXREG.TRY_ALLOC.CTAPOOL UP0, 0xe8 ;  /* 0x000000e8000079c8 */ /* 0x000e240008000600 */
[----:B0-----:R-:W-:-:S13]  /*0ed0*/  PLOP3.LUT P0, PT, PT, PT, UP0, 0x80, 0x0 ;  /* 0x000000000000781c */ /* 0x001fda0003f0f008 */
[----:B------:R-:W-:Y:S05]  /*0ee0*/  @!P0 BRA `(.L_x_8) ;  /* 0xfffffffc00f08947 */ /* 0x000fea000383ffff */
[----:B------:R-:W-:Y:S01]  /*0ef0*/  ULDC.64 UR4, c[0x0][0x598] ;  /* 0x0001660000047ab9 */ /* 0x000fe20000000a00 */
[----:B------:R-:W-:Y:S01]  /*0f00*/  ULDC.64 UR38, c[0x0][0x208] ;  /* 0x0000820000267ab9 */ /* 0x000fe20000000a00 */
[----:B------:R-:W-:-:S04]  /*0f10*/  ISETP.NE.U32.AND P0, PT, RZ, UR4, PT ;  /* 0x00000004ff007c0c */ /* 0x000fc8000bf05070 */
[----:B------:R-:W-:-:S13]  /*0f20*/  ISETP.NE.AND.EX P0, PT, RZ, UR5, PT, P0 ;  /* 0x00000005ff007c0c */ /* 0x000fda000bf05300 */
[----:B------:R-:W-:Y:S05]  /*0f30*/  @!P0 BRA `(.L_x_11) ;  /* 0x00000000001c8947 */ /* 0x000fea0003800000 */
[----:B------:R-:W0:Y:S02]  /*0f40*/  LDC.64 R4, c[0x0][0x598] ;  /* 0x00016600ff047b82 */ /* 0x000e240000000a00 */
[----:B0-----:R-:W2:Y:S02]  /*0f50*/  LDG.E.64 R4, desc[UR38][R4.64] ;  /* 0x0000002604047981 */ /* 0x001ea4000c1e1b00 */
[----:B--2---:R-:W-:-:S04]  /*0f60*/  ISETP.NE.U32.AND P0, PT, R4, RZ, PT ;  /* 0x000000ff0400720c */ /* 0x004fc80003f05070 */
[----:B------:R-:W-:-:S13]  /*0f70*/  ISETP.NE.AND.EX P0, PT, R5, RZ, PT, P0 ;  /* 0x000000ff0500720c */ /* 0x000fda0003f05300 */
[----:B------:R-:W-:Y:S05]  /*0f80*/  @!P0 BRA `(.L_x_11) ;  /* 0x0000000000088947 */ /* 0x000fea0003800000 */
[----:B------:R0:W5:Y:S01]  /*0f90*/  LD.E R88, desc[UR38][R4.64] ;  /* 0x0000002604587980 */ /* 0x000162000c101900 */
[----:B------:R-:W-:Y:S05]  /*0fa0*/  BRA `(.L_x_12) ;  /* 0x0000000000247947 */ /* 0x000fea0003800000 */
.L_x_11:
[----:B------:R-:W-:Y:S02]  /*0fb0*/  ULDC.64 UR4, c[0x0][0x588] ;  /* 0x0001620000047ab9 */ /* 0x000fe40000000a00 */
[----:B------:R-:W-:-:S04]  /*0fc0*/  ISETP.NE.U32.AND P0, PT, RZ, UR4, PT ;  /* 0x00000004ff007c0c */ /* 0x000fc8000bf05070 */
[----:B------:R-:W-:-:S13]  /*0fd0*/  ISETP.NE.AND.EX P0, PT, RZ, UR5, PT, P0 ;  /* 0x00000005ff007c0c */ /* 0x000fda000bf05300 */
[----:B------:R-:W-:Y:S05]  /*0fe0*/  @!P0 BRA `(.L_x_13) ;  /* 0x00000000000c8947 */ /* 0x000fea0003800000 */
[----:B------:R-:W0:Y:S02]  /*0ff0*/  LDC.64 R88, c[0x0][0x588] ;  /* 0x00016200ff587b82 */ /* 0x000e240000000a00 */
[----:B0-----:R1:W5:Y:S01]  /*1000*/  LDG.E R88, desc[UR38][R88.64] ;  /* 0x0000002658587981 */ /* 0x001362000c1e1900 */
[----:B------:R-:W-:Y:S05]  /*1010*/  BRA `(.L_x_12) ;  /* 0x0000000000087947 */ /* 0x000fea0003800000 */
.L_x_13:
[----:B------:R-:W-:Y:S02]  /*1020*/  ULDC UR4, c[0x0][0x580] ;  /* 0x0001600000047ab9 */ /* 0x000fe40000000800 */
[----:B------:R-:W-:-:S07]  /*1030*/  IMAD.U32 R88, RZ, RZ, UR4 ;  /* 0x00000004ff587e24 */ /* 0x000fce000f8e00ff */
.L_x_12:
[----:B------:R-:W-:Y:S02]  /*1040*/  ULDC.64 UR4, c[0x0][0x5a0] ;  /* 0x0001680000047ab9 */ /* 0x000fe40000000a00 */
[----:B------:R-:W-:-:S04]  /*1050*/  ISETP.NE.U32.AND P0, PT, RZ, UR4, PT ;  /* 0x00000004ff007c0c */ /* 0x000fc8000bf05070 */
[----:B------:R-:W-:-:S13]  /*1060*/  ISETP.NE.AND.EX P0, PT, RZ, UR5, PT, P0 ;  /* 0x00000005ff007c0c */ /* 0x000fda000bf05300 */
[----:B------:R-:W-:Y:S05]  /*1070*/  @!P0 BRA `(.L_x_14) ;  /* 0x00000000001c8947 */ /* 0x000fea0003800000 */
[----:B0-----:R-:W0:Y:S02]  /*1080*/  LDC.64 R4, c[0x0][0x5a0] ;  /* 0x00016800ff047b82 */ /* 0x001e240000000a00 */
[----:B0-----:R-:W2:Y:S02]  /*1090*/  LDG.E.64 R4, desc[UR38][R4.64] ;  /* 0x0000002604047981 */ /* 0x001ea4000c1e1b00 */
[----:B--2---:R-:W-:-:S04]  /*10a0*/  ISETP.NE.U32.AND P0, PT, R4, RZ, PT ;  /* 0x000000ff0400720c */ /* 0x004fc80003f05070 */
[----:B------:R-:W-:-:S13]  /*10b0*/  ISETP.NE.AND.EX P0, PT, R5, RZ, PT, P0 ;  /* 0x000000ff0500720c */ /* 0x000fda0003f05300 */
[----:B------:R-:W-:Y:S05]  /*10c0*/  @!P0 BRA `(.L_x_14) ;  /* 0x0000000000088947 */ /* 0x000fea0003800000 */
[----:B-1----:R0:W5:Y:S01]  /*10d0*/  LD.E R89, desc[UR38][R4.64] ;  /* 0x0000002604597980 */ /* 0x002162000c101900 */
[----:B------:R-:W-:Y:S05]  /*10e0*/  BRA `(.L_x_15) ;  /* 0x0000000000247947 */ /* 0x000fea0003800000 */
.L_x_14:
[----:B------:R-:W-:Y:S02]  /*10f0*/  ULDC.64 UR4, c[0x0][0x590] ;  /* 0x0001640000047ab9 */ /* 0x000fe40000000a00 */
[----:B------:R-:W-:-:S04]  /*1100*/  ISETP.NE.U32.AND P0, PT, RZ, UR4, PT ;  /* 0x00000004ff007c0c */ /* 0x000fc8000bf05070 */
[----:B------:R-:W-:-:S13]  /*1110*/  ISETP.NE.AND.EX P0, PT, RZ, UR5, PT, P0 ;  /* 0x00000005ff007c0c */ /* 0x000fda000bf05300 */
[----:B------:R-:W-:Y:S05]  /*1120*/  @!P0 BRA `(.L_x_16) ;  /* 0x00000000000c8947 */ /* 0x000fea0003800000 */
[----:B0-----:R-:W1:Y:S02]  /*1130*/  LDC.64 R4, c[0x0][0x590] ;  /* 0x00016400ff047b82 */ /* 0x001e640000000a00 */
[----:B-1----:R1:W5:Y:S01]  /*1140*/  LDG.E R89, desc[UR38][R4.64] ;  /* 0x0000002604597981 */ /* 0x002362000c1e1900 */
[----:B------:R-:W-:Y:S05]  /*1150*/  BRA `(.L_x_15) ;  /* 0x0000000000087947 */ /* 0x000fea0003800000 */
.L_x_16:
[----:B------:R-:W-:Y:S02]  /*1160*/  ULDC UR4, c[0x0][0x584] ;  /* 0x0001610000047ab9 */ /* 0x000fe40000000800 */
[----:B-1----:R-:W-:-:S07]  /*1170*/  IMAD.U32 R89, RZ, RZ, UR4 ;  /* 0x00000004ff597e24 */ /* 0x002fce000f8e00ff */
.L_x_15:
[----:B------:R-:W-:-:S13]  /*1180*/  LOP3.LUT P0, RZ, R3, 0xff, RZ, 0xc0, !PT ;  /* 0x000000ff03ff7812 */ /* 0x000fda000780c0ff */
[----:B------:R-:W-:Y:S05]  /*1190*/  @!P0 EXIT ;  /* 0x000000000000894d */ /* 0x000fea0003800000 */
[----:B------:R-:W2:Y:S01]  /*11a0*/  LDC R92, c[0x0][0x658] ;  /* 0x00019600ff5c7b82 */ /* 0x000ea20000000800 */
[----:B------:R-:W-:Y:S01]  /*11b0*/  ULDC.64 UR6, c[0x0][0x288] ;  /* 0x0000a20000067ab9 */ /* 0x000fe20000000a00 */
[----:B------:R-:W-:Y:S01]  /*11c0*/  LOP3.LUT R6, R6, 0x1, RZ, 0xc0, !PT ;  /* 0x0000000106067812 */ /* 0x000fe200078ec0ff */
[----:B------:R-:W-:Y:S01]  /*11d0*/  UIADD3 UR4, UR7, 0x3f, URZ ;  /* 0x0000003f07047890 */ /* 0x000fe2000fffe03f */
[----:B------:R-:W-:Y:S01]  /*11e0*/  SHF.R.U32.HI R3, RZ, 0x2, R94 ;  /* 0x00000002ff037819 */ /* 0x000fe2000001165e */
[----:B01----:R-:W-:Y:S01]  /*11f0*/  IMAD.MOV.U32 R5, RZ, RZ, -0x1 ;  /* 0xffffffffff057424 */ /* 0x003fe200078e00ff */
[----:B------:R-:W-:Y:S01]  /*1200*/  SHF.R.U32.HI R0, RZ, 0x1, R0 ;  /* 0x00000001ff007819 */ /* 0x000fe20000011600 */
[----:B------:R-:W-:Y:S01]  /*1210*/  USHF.R.S32.HI UR5, URZ, 0x1f, UR4 ;  /* 0x0000001f3f057899 */ /* 0x000fe20008011404 */
[----:B------:R-:W0:Y:S01]  /*1220*/  LDC.64 R90, c[0x0][0x5c8] ;  /* 0x00017200ff5a7b82 */ /* 0x000e220000000a00 */
[----:B------:R-:W-:Y:S01]  /*1230*/  IMAD.SHL.U32 R22, R6, 0x40, RZ ;  /* 0x0000004006167824 */ /* 0x000fe200078e00ff */
[----:B------:R-:W-:Y:S01]  /*1240*/  LOP3.LUT R3, R3, 0x7, RZ, 0xc0, !PT ;  /* 0x0000000703037812 */ /* 0x000fe200078ec0ff */
[----:B------:R-:W-:Y:S01]  /*1250*/  ULEA.HI UR5, UR5, UR4, URZ, 0x6 ;  /* 0x0000000405057291 */ /* 0x000fe2000f8f303f */
[----:B------:R-:W-:Y:S01]  /*1260*/  LOP3.LUT R0, R0, 0x30, RZ, 0xc0, !PT ;  /* 0x0000003000007812 */ /* 0x000fe200078ec0ff */
[----:B------:R-:W-:Y:S01]  /*1270*/  IMAD.MOV.U32 R7, RZ, RZ, 0x1 ;  /* 0x00000001ff077424 */ /* 0x000fe200078e00ff */
[--C-:B------:R-:W-:Y:S01]  /*1280*/  LOP3.LUT R22, R22, 0x40, R3.reuse, 0xe2, !PT ;  /* 0x0000004016167812 */ /* 0x100fe200078ee203 */
[----:B------:R-:W-:Y:S01]  /*1290*/  USHF.R.S32.HI UR43, URZ, 0x6, UR5 ;  /* 0x000000063f2b7899 */ /* 0x000fe20008011405 */
[----:B------:R-:W1:Y:S01]  /*12a0*/  LDC R96, c[0x0][0x600] ;  /* 0x00018000ff607b82 */ /* 0x000e620000000800 */
[----:B------:R-:W-:Y:S01]  /*12b0*/  IADD3 R3, RZ, -R0, -R3 ;  /* 0x80000000ff037210 */ /* 0x000fe20007ffe803 */
[----:B------:R-:W-:Y:S01]  /*12c0*/  IMAD.U32 R4, RZ, RZ, UR6 ;  /* 0x00000006ff047e24 */ /* 0x000fe2000f8e00ff */
[C---:B------:R-:W-:Y:S01]  /*12d0*/  LOP3.LUT R93, R94.reuse, 0x3, RZ, 0xc0, !PT ;  /* 0x000000035e5d7812 */ /* 0x040fe200078ec0ff */
[----:B------:R-:W-:Y:S01]  /*12e0*/  UISETP.LT.AND UP0, UPT, UR43, 0x1, UPT ;  /* 0x000000012b00788c */ /* 0x000fe2000bf01270 */
[----:B------:R-:W-:Y:S01]  /*12f0*/  LOP3.LUT R95, R94, 0x80, RZ, 0xc0, !PT ;  /* 0x000000805e5f7812 */ /* 0x000fe200078ec0ff */
[----:B------:R-:W-:Y:S01]  /*1300*/  IMAD R3, R6, -0x40, R3 ;  /* 0xffffffc006037824 */ /* 0x000fe200078e0203 */
[----:B------:R-:W-:Y:S01]  /*1310*/  ULDC UR4, c[0x0][0x284] ;  /* 0x0000a10000047ab9 */ /* 0x000fe20000000800 */
[----:B--2---:R-:W-:Y:S01]  /*1320*/  SHF.L.U32 R5, R5, R92, RZ ;  /* 0x0000005c05057219 */ /* 0x004fe200000006ff */
[----:B------:R-:W-:Y:S01]  /*1330*/  USEL UR44, UR43, 0x1, UP0 ;  /* 0x000000012b2c7887 */ /* 0x000fe20008000000 */
[----:B------:R-:W-:Y:S01]  /*1340*/  IMAD R93, R93, -0x2, R4 ;  /* 0xfffffffe5d5d7824 */ /* 0x000fe200078e0204 */
[----:B------:R-:W-:Y:S01]  /*1350*/  LOP3.LUT R22, R22, R0, RZ, 0xfc, !PT ;  /* 0x0000000016167212 */ /* 0x000fe200078efcff */
[----:B------:R-:W-:Y:S01]  /*1360*/  IMAD.SHL.U32 R94, R94, 0x2, RZ ;  /* 0x000000025e5e7824 */ /* 0x000fe200078e00ff */
[----:B------:R-:W-:Y:S01]  /*1370*/  SHF.L.U32 R92, R7, R92, RZ ;  /* 0x0000005c075c7219 */ /* 0x000fe200000006ff */
[----:B------:R-:W-:Y:S01]  /*1380*/  VIADD R98, R3, UR4 ;  /* 0x0000000403627c36 */ /* 0x000fe20008000000 */
[----:B------:R-:W-:Y:S01]  /*1390*/  LOP3.LUT R103, R18, 0x1, RZ, 0xfc, !PT ;  /* 0x0000000112677812 */ /* 0x000fe200078efcff */
[----:B------:R-:W-:Y:S01]  /*13a0*/  IMAD.MOV.U32 R23, RZ, RZ, RZ ;  /* 0x000000ffff177224 */ /* 0x000fe200078e00ff */
[C---:B0-----:R-:W-:Y:S01]  /*13b0*/  SHF.L.U64.HI R91, R90.reuse, 0x3, R91 ;  /* 0x000000035a5b7819 */ /* 0x041fe2000001025b */
[----:B------:R-:W-:Y:S01]  /*13c0*/  IMAD.SHL.U32 R90, R90, 0x8, RZ ;  /* 0x000000085a5a7824 */ /* 0x000fe200078e00ff */
[----:B------:R-:W-:Y:S01]  /*13d0*/  SHF.R.U32.HI R95, RZ, 0x7, R95 ;  /* 0x00000007ff5f7819 */ /* 0x000fe2000001165f */
[----:B------:R-:W-:Y:S01]  /*13e0*/  UIADD3 UR44, UR43, -UR44, URZ ;  /* 0x8000002c2b2c7290 */ /* 0x000fe2000fffe03f */
[----:B------:R-:W-:Y:S01]  /*13f0*/  LOP3.LUT R97, RZ, R5, RZ, 0x33, !PT ;  /* 0x00000005ff617212 */ /* 0x000fe200078e33ff */
[----:B------:R-:W-:Y:S01]  /*1400*/  UMOV UR40, URZ ;  /* 0x0000003f00287c82 */ /* 0x000fe20008000000 */
[----:B------:R-:W-:Y:S01]  /*1410*/  UMOV UR41, URZ ;  /* 0x0000003f00297c82 */ /* 0x000fe20008000000 */
[----:B-1----:R-:W-:-:S08]  /*1420*/  VIADD R96, R96, 0xffffffff ;  /* 0xffffffff60607836 */ /* 0x002fd00000000000 */
.L_x_162:
[----:B0-----:R-:W0:Y:S01]  /*1430*/  SHFL.IDX PT, R0, R95, RZ, 0x1f ;  /* 0x00001fff5f007589 */ /* 0x001e2200000e0000 */
[----:B-1----:R-:W1:Y:S01]  /*1440*/  S2UR UR7, SR_CgaCtaId ;  /* 0x00000000000779c3 */ /* 0x002e620000008800 */
[----:B------:R-:W-:Y:S01]  /*1450*/  UMOV UR6, 0x400 ;  /* 0x0000040000067882 */ /* 0x000fe20000000000 */
[----:B0-----:R-:W-:Y:S01]  /*1460*/  R2UR UR4, R0 ;  /* 0x00000000000472ca */ /* 0x001fe200000e0000 */
[----:B-1----:R-:W-:-:S12]  /*1470*/  ULEA UR6, UR7, UR6, 0x18 ;  /* 0x0000000607067291 */ /* 0x002fd8000f8ec03f */
[----:B------:R-:W-:-:S04]  /*1480*/  ULEA.HI UR5, UR4, UR4, URZ, 0x1 ;  /* 0x0000000404057291 */ /* 0x000fc8000f8f083f */
[----:B------:R-:W-:-:S04]  /*1490*/  ULOP3.LUT UR5, UR5, 0x7fffe, URZ, 0xc0, !UPT ;  /* 0x0007fffe05057892 */ /* 0x000fc8000f8ec03f */
[----:B------:R-:W-:-:S03]  /*14a0*/  UIADD3 UR5, UR4, -UR5, URZ ;  /* 0x8000000504057290 */ /* 0x000fc6000fffe03f */
[----:B------:R-:W-:Y:S01]  /*14b0*/  ULDC UR4, c[0x0][0x28c] ;  /* 0x0000a30000047ab9 */ /* 0x000fe20000000800 */
[----:B------:R-:W-:Y:S01]  /*14c0*/  ULEA UR5, UR5, UR6, 0xd ;  /* 0x0000000605057291 */ /* 0x000fe2000f8e683f */
[----:B------:R-:W-:-:S03]  /*14d0*/  ISETP.LT.AND P0, PT, RZ, UR4, PT ;  /* 0x00000004ff007c0c */ /* 0x000fc6000bf01270 */
[----:B------:R-:W-:-:S04]  /*14e0*/  UIADD3 UR5, UR5, 0x100, URZ ;  /* 0x0000010005057890 */ /* 0x000fc8000fffe03f */
[----:B------:R-:W-:-:S04]  /*14f0*/  USHF.R.U32.HI UR5, URZ, 0x4, UR5 ;  /* 0x000000043f057899 */ /* 0x000fc80008011605 */
[----:B------:R-:W-:-:S04]  /*1500*/  ULOP3.LUT UR5, UR5, 0x3fff, URZ, 0xc0, !UPT ;  /* 0x00003fff05057892 */ /* 0x000fc8000f8ec03f */
[----:B------:R-:W-:Y:S01]  /*1510*/  ULOP3.LUT UR45, UR5, 0x10000, URZ, 0xfc, !UPT ;  /* 0x00010000052d7892 */ /* 0x000fe2000f8efc3f */
[----:B--2345:R-:W-:Y:S11]  /*1520*/  @P0 BRA `(.L_x_17) ;  /* 0x0000000000400947 */ /* 0x03cff60003800000 */
[----:B------:R-:W-:Y:S01]  /*1530*/  MOV R0, 0x0 ;  /* 0x0000000000007802 */ /* 0x000fe20000000f00 */
[----:B------:R-:W-:Y:S01]  /*1540*/  ULDC.64 UR4, c[0x4][0x68] ;  /* 0x01001a0000047ab9 */ /* 0x000fe20000000a00 */
[----:B------:R-:W-:Y:S01]  /*1550*/  ULDC.64 UR6, c[0x4][0x8] ;  /* 0x0100020000067ab9 */ /* 0x000fe20000000a00 */
[----:B------:R-:W-:Y:S01]  /*1560*/  IMAD.U32 R4, RZ, RZ, UR4 ;  /* 0x00000004ff047e24 */ /* 0x000fe2000f8e00ff */
[----:B------:R0:W1:Y:S01]  /*1570*/  LDC.64 R14, c[0x4][R0] ;  /* 0x01000000000e7b82 */ /* 0x0000620000000a00 */
[----:B------:R-:W-:Y:S01]  /*1580*/  IMAD.U32 R5, RZ, RZ, UR5 ;  /* 0x00000005ff057e24 */ /* 0x000fe2000f8e00ff */
[----:B------:R-:W-:Y:S01]  /*1590*/  ULDC.64 UR4, c[0x4][0x70] ;  /* 0x01001c0000047ab9 */ /* 0x000fe20000000a00 */
[----:B------:R-:W-:Y:S02]  /*15a0*/  IMAD.U32 R10, RZ, RZ, UR6 ;  /* 0x00000006ff0a7e24 */ /* 0x000fe4000f8e00ff */
[----:B------:R-:W-:Y:S02]  /*15b0*/  IMAD.U32 R6, RZ, RZ, UR4 ;  /* 0x00000004ff067e24 */ /* 0x000fe4000f8e00ff */
[----:B------:R-:W-:-:S02]  /*15c0*/  IMAD.U32 R7, RZ, RZ, UR5 ;  /* 0x00000005ff077e24 */ /* 0x000fc4000f8e00ff */
[----:B------:R-:W-:Y:S02]  /*15d0*/  IMAD.U32 R11, RZ, RZ, UR7 ;  /* 0x00000007ff0b7e24 */ /* 0x000fe4000f8e00ff */
[----:B------:R-:W-:Y:S02]  /*15e0*/  IMAD.MOV.U32 R8, RZ, RZ, 0x1e1 ;  /* 0x000001e1ff087424 */ /* 0x000fe400078e00ff */
[----:B------:R-:W-:Y:S02]  /*15f0*/  IMAD.MOV.U32 R12, RZ, RZ, 0x1 ;  /* 0x00000001ff0c7424 */ /* 0x000fe400078e00ff */
[----:B0-----:R-:W-:-:S07]  /*1600*/  IMAD.MOV.U32 R13, RZ, RZ, RZ ;  /* 0x000000ffff0d7224 */ /* 0x001fce00078e00ff */
[----:B------:R-:W-:-:S07]  /*1610*/  LEPC R20, `(.L_x_17) ;  /* 0x000000001014794e */ /* 0x000fce0000000000 */
[----:B-1---5:R-:W-:Y:S05]  /*1620*/  CALL.ABS.NOINC R14 ;  /* 0x000000000e007343 */ /* 0x022fea0003c00000 */
.L_x_17:
[----:B------:R-:W-:-:S13]  /*1630*/  ISETP.NE.AND P0, PT, R103, 0x3, PT ;  /* 0x000000036700780c */ /* 0x000fda0003f05270 */
[----:B------:R-:W-:Y:S05]  /*1640*/  @!P0 BRA `(.L_x_18) ;  /* 0x0000000000048947 */ /* 0x000fea0003800000 */
[----:B------:R-:W-:Y:S01]  /*1650*/  BPT.TRAP 0x1 ;  /* 0x000000040000795c */ /* 0x000fe20000300000 */
.L_x_18:
[----:B------:R-:W0:Y:S01]  /*1660*/  S2UR UR5, SR_CgaCtaId ;  /* 0x00000000000579c3 */ /* 0x000e220000008800 */
[----:B------:R-:W-:Y:S01]  /*1670*/  UMOV UR4, 0x400 ;  /* 0x0000040000047882 */ /* 0x000fe20000000000 */
[----:B------:R-:W-:Y:S02]  /*1680*/  IMAD.U32 R0, RZ, RZ, UR40 ;  /* 0x00000028ff007e24 */ /* 0x000fe4000f8e00ff */
[----:B------:R-:W-:-:S03]  /*1690*/  IMAD.U32 R3, RZ, RZ, UR41 ;  /* 0x00000029ff037e24 */ /* 0x000fc6000f8e00ff */
[----:B------:R-:W-:Y:S01]  /*16a0*/  SHF.L.U32 R0, R0, 0x1f, RZ ;  /* 0x0000001f00007819 */ /* 0x000fe200000006ff */
[----:B0-----:R-:W-:-:S06]  /*16b0*/  ULEA UR4, UR5, UR4, 0x18 ;  /* 0x0000000405047291 */ /* 0x001fcc000f8ec03f */
[----:B------:R-:W-:-:S04]  /*16c0*/  IMAD.U32 R6, RZ, RZ, UR4 ;  /* 0x00000004ff067e24 */ /* 0x000fc8000f8e00ff */
[----:B------:R-:W-:-:S04]  /*16d0*/  IMAD R3, R3, 0x8, R6 ;  /* 0x0000000803037824 */ /* 0x000fc800078e0206 */
[----:B------:R0:W1:Y:S01]  /*16e0*/  SYNCS.PHASECHK.TRANS64.TRYWAIT P1, [R3+URZ], R0 ;  /* 0x00000000030075a7 */ /* 0x000062000802017f */
[----:B------:R-:W-:Y:S05]  /*16f0*/  @!P0 BRA `(.L_x_19) ;  /* 0x0000000000048947 */ /* 0x000fea0003800000 */
[----:B------:R-:W-:Y:S01]  /*1700*/  BPT.TRAP 0x1 ;  /* 0x000000040000795c */ /* 0x000fe20000300000 */
.L_x_19:
[----:B------:R-:W-:-:S05]  /*1710*/  IMAD.U32 R4, RZ, RZ, UR44 ;  /* 0x0000002cff047e24 */ /* 0x000fca000f8e00ff */
[----:B------:R-:W-:Y:S01]  /*1720*/  ISETP.GE.AND P2, PT, R4, 0x1, PT ;  /* 0x000000010400780c */ /* 0x000fe20003f46270 */
[----:B-1----:R-:W-:-:S12]  /*1730*/  @P1 BRA `(.L_x_20) ;  /* 0x0000000000081947 */ /* 0x002fd80003800000 */
[----:B------:R-:W1:Y:S02]  /*1740*/  SYNCS.PHASECHK.TRANS64.TRYWAIT P1, [R3+URZ], R0 ;  /* 0x00000000030075a7 */ /* 0x000e64000802017f */
[----:B-1----:R-:W-:Y:S05]  /*1750*/  @!P1 BRA `(.L_x_21) ;  /* 0x0000006400849947 */ /* 0x002fea0003800000 */
.L_x_20:
[----:B------:R-:W-:Y:S05]  /*1760*/  WARPSYNC.ALL ;  /* 0x0000000000007948 */ /* 0x000fea0003800000 */
[----:B------:R-:W-:Y:S01]  /*1770*/  R2UR UR4, R6 ;  /* 0x00000000060472ca */ /* 0x000fe200000e0000 */
[----:B------:R-:W-:Y:S01]  /*1780*/  ULEA UR5, UR41, UR45, 0xa ;  /* 0x0000002d29057291 */ /* 0x000fe2000f8e503f */
[----:B------:R-:W-:Y:S01]  /*1790*/  WARPGROUP.ARRIVE ;  /* 0x00000000000079c5 */ /* 0x000fe20000000000 */
[----:B------:R-:W-:Y:S01]  /*17a0*/  UMOV UR9, 0x40000040 ;  /* 0x4000004000097882 */ /* 0x000fe20000000000 */
[----:B------:R-:W-:-:S04]  /*17b0*/  UMOV UR11, 0x40000040 ;  /* 0x40000040000b7882 */ /* 0x000fc80000000000 */
[----:B------:R-:W-:-:S05]  /*17c0*/  UMOV UR8, UR5 ;  /* 0x0000000500087c82 */ /* 0x000fca0008000000 */
[----:B------:R-:W-:-:S04]  /*17d0*/  UIADD3 UR4, UR4, 0x14100, URZ ;  /* 0x0001410004047890 */ /* 0x000fc8000fffe03f */
[----:B------:R-:W-:-:S04]  /*17e0*/  USHF.R.U32.HI UR4, URZ, 0x4, UR4 ;  /* 0x000000043f047899 */ /* 0x000fc80008011604 */
[----:B------:R-:W-:-:S04]  /*17f0*/  ULOP3.LUT UR4, UR4, 0x3fff, URZ, 0xc0, !UPT ;  /* 0x00003fff04047892 */ /* 0x000fc8000f8ec03f */
[----:B------:R-:W-:-:S04]  /*1800*/  ULOP3.LUT UR4, UR4, 0x10000, URZ, 0xfc, !UPT ;  /* 0x0001000004047892 */ /* 0x000fc8000f8efc3f */
[----:B------:R-:W-:-:S07]  /*1810*/  ULEA UR6, UR41, UR4, 0xa ;  /* 0x0000000429067291 */ /* 0x000fce000f8e503f */
[----:B------:R-:W-:Y:S02]  /*1820*/  UMOV UR10, UR6 ;  /* 0x00000006000a7c82 */ /* 0x000fe40008000000 */
[----:B------:R-:W-:Y:S01]  /*1830*/  HGMMA.64x128x16.F32.BF16 R24, gdesc[UR8], RZ, !UPT, gsb0 ;  /* 0x01e00000081879f0 */ /* 0x000fe2000c0018ff */
[----:B------:R-:W-:Y:S02]  /*1840*/  UIADD3 UR8, UR5, 0x2, URZ ;  /* 0x0000000205087890 */ /* 0x000fe4000fffe03f */
[----:B------:R-:W-:Y:S01]  /*1850*/  UIADD3 UR10, UR6, 0x2, URZ ;  /* 0x00000002060a7890 */ /* 0x000fe2000fffe03f */
[----:B------:R-:W-:Y:S01]  /*1860*/  UMOV UR9, 0x40000040 ;  /* 0x4000004000097882 */ /* 0x000fe20000000000 */
[----:B------:R-:W-:Y:S01]  /*1870*/  UMOV UR11, 0x40000040 ;  /* 0x40000040000b7882 */ /* 0x000fe20000000000 */
[----:B------:R-:W-:Y:S02]  /*1880*/  WARPGROUP.DEPBAR.LE gsb0, 0x0 ;  /* 0x00008000000079c5 */ /* 0x000fe40000010000 */
[----:B------:R-:W-:-:S06]  /*1890*/  WARPGROUP.ARRIVE ;  /* 0x00000000000079c5 */ /* 0x000fcc0000000000 */
[----:B------:R-:W-:Y:S01]  /*18a0*/  HGMMA.64x128x16.F32.BF16 R24, gdesc[UR8], R24, gsb0 ;  /* 0x01e00000081879f0 */ /* 0x000fe20008001818 */
        /* <DEDUP_REMOVED lines=13> */
[----:B------:R-:W-:Y:S03]  /*1980*/  HGMMA.64x128x16.F32.BF16 R24, gdesc[UR8], R24, gsb0 ;  /* 0x01e00000081879f0 */ /* 0x000fe60008001818 */
[----:B------:R-:W-:Y:S02]  /*1990*/  WARPGROUP.DEPBAR.LE gsb0, 0x0 ;  /* 0x00008000000079c5 */ /* 0x000fe40000010000 */
[----:B------:R-:W-:Y:S05]  /*19a0*/  @!P2 BRA `(.L_x_22) ;  /* 0x000000040028a947 */ /* 0x000fea0003800000 */
[----:B------:R-:W-:Y:S01]  /*19b0*/  UIADD3 UR5, UR41, 0x1, URZ ;  /* 0x0000000129057890 */ /* 0x000fe2000fffe03f */
[----:B01----:R-:W-:Y:S02]  /*19c0*/  IMAD.U32 R0, RZ, RZ, UR44 ;  /* 0x0000002cff007e24 */ /* 0x003fe4000f8e00ff */
[----:B------:R-:W-:Y:S01]  /*19d0*/  IMAD.U32 R3, RZ, RZ, UR41 ;  /* 0x00000029ff037e24 */ /* 0x000fe2000f8e00ff */
[----:B------:R-:W-:-:S04]  /*19e0*/  UISETP.NE.AND UP0, UPT, UR5, 0x5, UPT ;  /* 0x000000050500788c */ /* 0x000fc8000bf05270 */
[----:B------:R-:W-:Y:S02]  /*19f0*/  USEL UR6, URZ, 0x1, UP0 ;  /* 0x000000013f067887 */ /* 0x000fe40008000000 */
[----:B------:R-:W-:Y:S02]  /*1a00*/  USEL UR5, UR5, URZ, UP0 ;  /* 0x0000003f05057287 */ /* 0x000fe40008000000 */
[----:B------:R-:W-:-:S06]  /*1a10*/  ULOP3.LUT UR6, UR40, UR6, URZ, 0x3c, !UPT ;  /* 0x0000000628067292 */ /* 0x000fcc000f8e3c3f */
[----:B------:R-:W-:-:S07]  /*1a20*/  IMAD.U32 R7, RZ, RZ, UR6 ;  /* 0x00000006ff077e24 */ /* 0x000fce000f8e00ff */
.L_x_29:
[----:B------:R-:W-:Y:S05]  /*1a30*/  @!P0 BRA `(.L_x_23) ;  /* 0x0000000000048947 */ /* 0x000fea0003800000 */
[----:B------:R-:W-:Y:S01]  /*1a40*/  BPT.TRAP 0x1 ;  /* 0x000000040000795c */ /* 0x000fe20000300000 */
.L_x_23:
[----:B------:R-:W0:Y:S01]  /*1a50*/  S2UR UR7, SR_CgaCtaId ;  /* 0x00000000000779c3 */ /* 0x000e220000008800 */
[----:B------:R-:W-:Y:S01]  /*1a60*/  UMOV UR6, 0x400 ;  /* 0x0000040000067882 */ /* 0x000fe20000000000 */
[----:B------:R-:W-:Y:S01]  /*1a70*/  IMAD.U32 R5, RZ, RZ, UR5 ;  /* 0x00000005ff057e24 */ /* 0x000fe2000f8e00ff */
[----:B------:R-:W-:Y:S01]  /*1a80*/  SHF.L.U32 R4, R7, 0x1f, RZ ;  /* 0x0000001f07047819 */ /* 0x000fe200000006ff */
[----:B0-----:R-:W-:-:S06]  /*1a90*/  ULEA UR6, UR7, UR6, 0x18 ;  /* 0x0000000607067291 */ /* 0x001fcc000f8ec03f */
[----:B------:R-:W-:-:S04]  /*1aa0*/  IMAD.U32 R6, RZ, RZ, UR6 ;  /* 0x00000006ff067e24 */ /* 0x000fc8000f8e00ff */
[----:B------:R-:W-:-:S04]  /*1ab0*/  IMAD R5, R5, 0x8, R6 ;  /* 0x0000000805057824 */ /* 0x000fc800078e0206 */
[----:B------:R0:W1:Y:S01]  /*1ac0*/  SYNCS.PHASECHK.TRANS64.TRYWAIT P1, [R5+URZ], R4 ;  /* 0x00000004050075a7 */ /* 0x000062000802017f */
[----:B------:R-:W-:Y:S05]  /*1ad0*/  @!P0 BRA `(.L_x_24) ;  /* 0x0000000000048947 */ /* 0x000fea0003800000 */
[----:B------:R-:W-:Y:S01]  /*1ae0*/  BPT.TRAP 0x1 ;  /* 0x000000040000795c */ /* 0x000fe20000300000 */
.L_x_24:
[----:B-1----:R-:W-:Y:S05]  /*1af0*/  @P1 BRA `(.L_x_25) ;  /* 0x0000000000081947 */ /* 0x002fea0003800000 */
[----:B------:R-:W1:Y:S02]  /*1b00*/  SYNCS.PHASECHK.TRANS64.TRYWAIT P1, [R5+URZ], R4 ;  /* 0x00000004050075a7 */ /* 0x000e64000802017f */
[----:B-1----:R-:W-:Y:S05]  /*1b10*/  @!P1 BRA `(.L_x_26) ;  /* 0x0000006000a89947 */ /* 0x002fea0003800000 */
.L_x_25:
[----:B------:R-:W-:Y:S01]  /*1b20*/  ULEA UR6, UR5, UR45, 0xa ;  /* 0x0000002d05067291 */ /* 0x000fe2000f8e503f */
[----:B------:R-:W-:Y:S01]  /*1b30*/  WARPGROUP.ARRIVE ;  /* 0x00000000000079c5 */ /* 0x000fe20000000000 */
[----:B------:R-:W-:Y:S01]  /*1b40*/  ULEA UR7, UR5, UR4, 0xa ;  /* 0x0000000405077291 */ /* 0x000fe2000f8e503f */
[----:B------:R-:W-:Y:S01]  /*1b50*/  UMOV UR9, 0x40000040 ;  /* 0x4000004000097882 */ /* 0x000fe20000000000 */
[----:B------:R-:W-:-:S03]  /*1b60*/  UMOV UR11, 0x40000040 ;  /* 0x40000040000b7882 */ /* 0x000fc60000000000 */
[----:B------:R-:W-:Y:S02]  /*1b70*/  UMOV UR8, UR6 ;  /* 0x0000000600087c82 */ /* 0x000fe40008000000 */
[----:B------:R-:W-:Y:S02]  /*1b80*/  UMOV UR10, UR7 ;  /* 0x00000007000a7c82 */ /* 0x000fe40008000000 */
[----:B------:R-:W-:Y:S01]  /*1b90*/  HGMMA.64x128x16.F32.BF16 R24, gdesc[UR8], R24, gsb0 ;  /* 0x01e00000081879f0 */ /* 0x000fe20008001818 */
[----:B------:R-:W-:Y:S02]  /*1ba0*/  UIADD3 UR8, UR6, 0x2, URZ ;  /* 0x0000000206087890 */ /* 0x000fe4000fffe03f */
[----:B------:R-:W-:Y:S01]  /*1bb0*/  UIADD3 UR10, UR7, 0x2, URZ ;  /* 0x00000002070a7890 */ /* 0x000fe2000fffe03f */
[----:B------:R-:W-:Y:S01]  /*1bc0*/  UMOV UR9, 0x40000040 ;  /* 0x4000004000097882 */ /* 0x000fe20000000000 */
[----:B------:R-:W-:Y:S01]  /*1bd0*/  UMOV UR11, 0x40000040 ;  /* 0x40000040000b7882 */ /* 0x000fe20000000000 */
[----:B------:R-:W-:-:S02]  /*1be0*/  WARPGROUP.DEPBAR.LE gsb0, 0x0 ;  /* 0x00008000000079c5 */ /* 0x000fc40000010000 */
        /* <DEDUP_REMOVED lines=18> */
[----:B------:R-:W-:Y:S01]  /*1d10*/  BPT.TRAP 0x1 ;  /* 0x000000040000795c */ /* 0x000fe20000300000 */
.L_x_27:
[----:B------:R-:W-:-:S13]  /*1d20*/  ISETP.NE.AND P1, PT, R102, RZ, PT ;  /* 0x000000ff6600720c */ /* 0x000fda0003f25270 */
[----:B01----:R-:W-:-:S04]  /*1d30*/  @P1 IMAD R4, R3, 0x8, R6 ;  /* 0x0000000803041824 */ /* 0x003fc800078e0206 */
[----:B------:R-:W-:-:S05]  /*1d40*/  @P1 VIADD R4, R4, 0x28 ;  /* 0x0000002804041836 */ /* 0x000fca0000000000 */
[----:B------:R-:W-:-:S04]  /*1d50*/  @P1 PRMT R4, R19, 0x654, R4 ;  /* 0x0000065413041816 */ /* 0x000fc80000000004 */
[----:B------:R0:W-:Y:S01]  /*1d60*/  @P1 SYNCS.ARRIVE.TRANS64.RED.A1T0 RZ, [R4+URZ], RZ ;  /* 0x000000ff04ff19a7 */ /* 0x0001e2000810043f */
[----:B------:R-:W-:-:S13]  /*1d70*/  ISETP.GT.U32.AND P1, PT, R18, 0x1, PT ;  /* 0x000000011200780c */ /* 0x000fda0003f24070 */
[----:B0-----:R-:W-:Y:S05]  /*1d80*/  @P1 BRA `(.L_x_28) ;  /* 0x0000000000041947 */ /* 0x001fea0003800000 */
[----:B------:R-:W-:Y:S01]  /*1d90*/  BPT.TRAP 0x1 ;  /* 0x000000040000795c */ /* 0x000fe20000300000 */
.L_x_28:
[----:B------:R-:W-:Y:S01]  /*1da0*/  UIADD3 UR5, UR5, 0x1, URZ ;  /* 0x0000000105057890 */ /* 0x000fe2000fffe03f */
[C---:B------:R-:W-:Y:S01]  /*1db0*/  ISETP.GT.AND P2, PT, R0.reuse, 0x1, PT ;  /* 0x000000010000780c */ /* 0x040fe20003f44270 */
[----:B------:R-:W-:Y:S02]  /*1dc0*/  VIADD R3, R3, 0x1 ;  /* 0x0000000103037836 */ /* 0x000fe40000000000 */
[----:B------:R-:W-:Y:S01]  /*1dd0*/  UISETP.NE.AND UP0, UPT, UR5, 0x5, UPT ;  /* 0x000000050500788c */ /* 0x000fe2000bf05270 */
[----:B------:R-:W-:Y:S02]  /*1de0*/  VIADD R0, R0, 0xffffffff ;  /* 0xffffffff00007836 */ /* 0x000fe40000000000 */
[C---:B------:R-:W-:Y:S01]  /*1df0*/  ISETP.NE.AND P1, PT, R3.reuse, 0x5, PT ;  /* 0x000000050300780c */ /* 0x040fe20003f25270 */
[----:B------:R-:W-:Y:S02]  /*1e00*/  USEL UR6, URZ, 0x1, UP0 ;  /* 0x000000013f067887 */ /* 0x000fe40008000000 */
[----:B------:R-:W-:Y:S01]  /*1e10*/  USEL UR5, UR5, URZ, UP0 ;  /* 0x0000003f05057287 */ /* 0x000fe20008000000 */
[----:B------:R-:W-:-:S03]  /*1e20*/  SEL R3, R3, RZ, P1 ;  /* 0x000000ff03037207 */ /* 0x000fc60000800000 */
[----:B------:R-:W-:Y:S01]  /*1e30*/  LOP3.LUT R7, R7, UR6, RZ, 0x3c, !PT ;  /* 0x0000000607077c12 */ /* 0x000fe2000f8e3cff */
[----:B------:R-:W-:Y:S07]  /*1e40*/  @P2 BRA `(.L_x_29) ;  /* 0xfffffff800f82947 */ /* 0x000fee000383ffff */
.L_x_22:
[----:B01----:R-:W0:Y:S02]  /*1e50*/  LDC R0, c[0x0][0x28c] ;  /* 0x0000a300ff007b82 */ /* 0x003e240000000800 */
[----:B0-----:R-:W-:-:S13]  /*1e60*/  ISETP.GE.AND P1, PT, R0, 0x1, PT ;  /* 0x000000010000780c */ /* 0x001fda0003f26270 */
[----:B------:R-:W-:Y:S05]  /*1e70*/  @!P1 BRA `(.L_x_30) ;  /* 0x0000000000449947 */ /* 0x000fea0003800000 */
[----:B------:R-:W-:Y:S05]  /*1e80*/  @!P0 BRA `(.L_x_31) ;  /* 0x0000000000048947 */ /* 0x000fea0003800000 */
[----:B------:R-:W-:Y:S01]  /*1e90*/  BPT.TRAP 0x1 ;  /* 0x000000040000795c */ /* 0x000fe20000300000 */
.L_x_31:
[----:B------:R-:W-:-:S13]  /*1ea0*/  ISETP.NE.AND P0, PT, R102, RZ, PT ;  /* 0x000000ff6600720c */ /* 0x000fda0003f05270 */
[----:B------:R-:W-:-:S05]  /*1eb0*/  VOTEU.ANY UP0, P0 ;  /* 0x00000000003f7886 */ /* 0x000fca0000000100 */
[----:B------:R-:W-:-:S06]  /*1ec0*/  @UP0 UIADD3 UR4, UR44, UR41, URZ ;  /* 0x000000292c040290 */ /* 0x000fcc000fffe03f */
[----:B------:R-:W-:Y:S02]  /*1ed0*/  IMAD.U32 R4, RZ, RZ, UR4 ;  /* 0x00000004ff047e24 */ /* 0x000fe4000f8e00ff */
[----:B------:R-:W-:Y:S02]  /*1ee0*/  IMAD.U32 R3, RZ, RZ, UR4 ;  /* 0x00000004ff037e24 */ /* 0x000fe4000f8e00ff */
[----:B------:R-:W-:-:S05]  /*1ef0*/  @P0 IMAD.WIDE.U32 R4, R4, -0x33333333, RZ ;  /* 0xcccccccd04040825 */ /* 0x000fca00078e00ff */
[----:B------:R-:W-:-:S05]  /*1f00*/  @P0 SHF.R.U32.HI R0, RZ, 0x2, R5 ;  /* 0x00000002ff000819 */ /* 0x000fca0000011605 */
[----:B------:R-:W-:-:S04]  /*1f10*/  @P0 IMAD R0, R0, -0x5, R3 ;  /* 0xfffffffb00000824 */ /* 0x000fc800078e0203 */
[----:B------:R-:W-:-:S04]  /*1f20*/  @P0 IMAD R0, R0, 0x8, R6 ;  /* 0x0000000800000824 */ /* 0x000fc800078e0206 */
[----:B------:R-:W-:-:S05]  /*1f30*/  @P0 VIADD R0, R0, 0x28 ;  /* 0x0000002800000836 */ /* 0x000fca0000000000 */
[----:B------:R-:W-:-:S04]  /*1f40*/  @P0 PRMT R0, R19, 0x654, R0 ;  /* 0x0000065413000816 */ /* 0x000fc80000000000 */
[----:B------:R0:W-:Y:S01]  /*1f50*/  @P0 SYNCS.ARRIVE.TRANS64.RED.A1T0 RZ, [R0+URZ], RZ ;  /* 0x000000ff00ff09a7 */ /* 0x0001e2000810043f */
[----:B------:R-:W-:-:S13]  /*1f60*/  ISETP.GT.U32.AND P0, PT, R18, 0x1, PT ;  /* 0x000000011200780c */ /* 0x000fda0003f04070 */
[----:B0-----:R-:W-:Y:S05]  /*1f70*/  @P0 BRA `(.L_x_30) ;  /* 0x0000000000040947 */ /* 0x001fea0003800000 */
[----:B------:R-:W-:Y:S01]  /*1f80*/  BPT.TRAP 0x1 ;  /* 0x000000040000795c */ /* 0x000fe20000300000 */
.L_x_30:
[----:B------:R-:W-:Y:S01]  /*1f90*/  IMAD.SHL.U32 R3, R100, 0x80, RZ ;  /* 0x0000008064037824 */ /* 0x000fe200078e00ff */
[----:B------:R-:W-:Y:S01]  /*1fa0*/  UIADD3 UR41, UR43, UR41, URZ ;  /* 0x000000292b297290 */ /* 0x000fe2000fffe03f */
[----:B------:R-:W-:Y:S01]  /*1fb0*/  SHF.R.S32.HI R13, RZ, 0x1f, R99 ;  /* 0x0000001fff0d7819 */ /* 0x000fe20000011463 */
[----:B------:R-:W-:Y:S01]  /*1fc0*/  UISETP.GE.U32.AND UP1, UPT, UR43, 0x5, UPT ;  /* 0x000000052b00788c */ /* 0x000fe2000bf26070 */
[----:B------:R-:W-:Y:S01]  /*1fd0*/  IMAD.SHL.U32 R7, R101, 0x80, RZ ;  /* 0x0000008065077824 */ /* 0x000fe200078e00ff */
[----:B------:R-:W-:Y:S01]  /*1fe0*/  ULDC UR7, c[0x0][0x288] ;  /* 0x0000a20000077ab9 */ /* 0x000fe20000000800 */
[C---:B------:R-:W-:Y:S01]  /*1ff0*/  LOP3.LUT R8, R3.reuse, 0x6, R94, 0xf8, !PT ;  /* 0x0000000603087812 */ /* 0x040fe200078ef85e */
[----:B------:R-:W-:Y:S01]  /*2000*/  UISETP.GT.U32.AND UP0, UPT, UR41, 0x4, UPT ;  /* 0x000000042900788c */ /* 0x000fe2000bf04070 */
[----:B------:R-:W-:Y:S01]  /*2010*/  ISETP.GE.AND P0, PT, R3, UR7, PT ;  /* 0x0000000703007c0c */ /* 0x000fe2000bf06270 */
[----:B------:R-:W-:Y:S01]  /*2020*/  ULDC.64 UR4, c[0x0][0x5d0] ;  /* 0x0001740000047ab9 */ /* 0x000fe20000000a00 */
[--C-:B------:R-:W-:Y:S01]  /*2030*/  SHF.R.S32.HI R9, RZ, 0x1f, R8.reuse ;  /* 0x0000001fff097819 */ /* 0x100fe20000011408 */
[----:B------:R-:W-:Y:S01]  /*2040*/  ULDC UR10, c[0x0][0x284] ;  /* 0x0000a100000a7ab9 */ /* 0x000fe20000000800 */
[----:B------:R-:W-:Y:S01]  /*2050*/  IMAD R0, R13, UR4, RZ ;  /* 0x000000040d007c24 */ /* 0x000fe2000f8e02ff */
[----:B------:R-:W-:Y:S01]  /*2060*/  UISETP.LT.U32.AND UP0, UPT, UR43, 0x5, UP0 ;  /* 0x000000052b00788c */ /* 0x000fe20008701070 */
[----:B------:R-:W-:Y:S01]  /*2070*/  ISETP.GE.OR P0, PT, R7, UR10, P0 ;  /* 0x0000000a07007c0c */ /* 0x000fe20008706670 */
[----:B------:R-:W-:Y:S01]  /*2080*/  IMAD.WIDE.U32 R4, R99, UR4, R8 ;  /* 0x0000000463047c25 */ /* 0x000fe2000f8e0008 */
[----:B------:R-:W-:Y:S01]  /*2090*/  ULDC.64 UR8, c[0x0][0x5c8] ;  /* 0x0001720000087ab9 */ /* 0x000fe20000000a00 */
[----:B------:R-:W-:-:S02]  /*20a0*/  USEL UR6, URZ, 0x1, !UP0 ;  /* 0x000000013f067887 */ /* 0x000fc4000c000000 */
[----:B------:R-:W-:Y:S01]  /*20b0*/  IMAD R11, R99, UR5, R0 ;  /* 0x00000005630b7c24 */ /* 0x000fe2000f8e0200 */
[----:B------:R-:W-:Y:S01]  /*20c0*/  @UP1 UIMAD.WIDE.U32 UR4, UR41, -0x33333333, URZ ;  /* 0xcccccccd290418a5 */ /* 0x000fe2000f8e003f */
[----:B------:R-:W-:Y:S01]  /*20d0*/  IMAD.WIDE R100, R101, 0x80, R22 ;  /* 0x0000008065647825 */ /* 0x000fe200078e0216 */
[----:B------:R-:W-:Y:S02]  /*20e0*/  ULOP3.LUT UR40, UR40, UR6, URZ, 0x3c, !UPT ;  /* 0x0000000628287292 */ /* 0x000fe4000f8e3c3f */
[----:B------:R-:W-:Y:S01]  /*20f0*/  @UP1 USHF.R.U32.HI UR4, URZ, 0x2, UR5 ;  /* 0x000000023f041899 */ /* 0x000fe20008011605 */
[----:B------:R-:W-:Y:S02]  /*2100*/  IMAD.IADD R5, R5, 0x1, R11 ;  /* 0x0000000105057824 */ /* 0x000fe400078e020b */
[----:B------:R-:W-:Y:S01]  /*2110*/  IMAD R11, R101, UR8, RZ ;  /* 0x00000008650b7c24 */ /* 0x000fe2000f8e02ff */
[----:B------:R-:W-:Y:S01]  /*2120*/  @UP1 ULOP3.LUT UR40, UR40, 0x1, UR4, 0x78, !UPT ;  /* 0x0000000128281892 */ /* 0x000fe2000f8e7804 */
[----:B------:R-:W-:-:S04]  /*2130*/  IMAD.WIDE.U32 R104, R100, UR8, R4 ;  /* 0x0000000864687c25 */ /* 0x000fc8000f8e0004 */
[----:B------:R-:W-:Y:S02]  /*2140*/  IMAD R11, R100, UR9, R11 ;  /* 0x00000009640b7c24 */ /* 0x000fe4000f8e020b */
[----:B------:R-:W-:Y:S01]  /*2150*/  IMAD.MOV.U32 R0, RZ, RZ, -0x1 ;  /* 0xffffffffff007424 */ /* 0x000fe200078e00ff */
[----:B------:R-:W-:Y:S06]  /*2160*/  @P0 BRA `(.L_x_32) ;  /* 0x0000004000040947 */ /* 0x000fec0003800000 */
[----:B-----5:R-:W-:Y:S01]  /*2170*/  FSETP.NEU.AND P1, PT, R89, RZ, PT ;  /* 0x000000ff5900720b */ /* 0x020fe20003f2d000 */
[----:B------:R-:W-:Y:S01]  /*2180*/  IMAD.IADD R4, R93, 0x1, -R3 ;  /* 0x000000015d047824 */ /* 0x000fe200078e0a03 */
[----:B------:R-:W-:Y:S01]  /*2190*/  BSSY B0, `(.L_x_32) ;  /* 0x00003fe000007945 */ /* 0x000fe20003800000 */
[----:B------:R-:W-:Y:S02]  /*21a0*/  IMAD.IADD R3, R98, 0x1, -R7 ;  /* 0x0000000162037824 */ /* 0x000fe400078e0a07 */
[----:B------:R-:W-:Y:S01]  /*21b0*/  IMAD.IADD R115, R105, 0x1, R11 ;  /* 0x0000000169737824 */ /* 0x000fe200078e020b */
[----:B------:R-:W-:-:S04]  /*21c0*/  ISETP.GT.AND P0, PT, R4, RZ, PT ;  /* 0x000000ff0400720c */ /* 0x000fc80003f04270 */
[----:B------:R-:W-:-:S03]  /*21d0*/  ISETP.GT.AND P3, PT, R3, RZ, P0 ;  /* 0x000000ff0300720c */ /* 0x000fc60000764270 */
[----:B------:R-:W-:Y:S10]  /*21e0*/  @!P1 BRA `(.L_x_33) ;  /* 0x0000002c00289947 */ /* 0x000ff40003800000 */
[----:B------:R-:W0:Y:S01]  /*21f0*/  LDC.64 R108, c[0x0][0x5b8] ;  /* 0x00016e00ff6c7b82 */ /* 0x000e220000000a00 */
[----:B------:R-:W-:-:S07]  /*2200*/  ULDC.64 UR4, c[0x0][0x5c0] ;  /* 0x0001700000047ab9 */ /* 0x000fce0000000a00 */
[----:B------:R-:W1:Y:S08]  /*2210*/  LDC.64 R110, c[0x0][0x5b0] ;  /* 0x00016c00ff6e7b82 */ /* 0x000e700000000a00 */
[----:B------:R-:W2:Y:S01]  /*2220*/  LDC.64 R112, c[0x0][0x5a8] ;  /* 0x00016a00ff707b82 */ /* 0x000ea20000000a00 */
[-C--:B0-----:R-:W-:Y:S02]  /*2230*/  IMAD R6, R13, R108.reuse, RZ ;  /* 0x0000006c0d067224 */ /* 0x081fe400078e02ff */
[----:B------:R-:W-:-:S04]  /*2240*/  IMAD.WIDE.U32 R106, R99, R108, R8 ;  /* 0x0000006c636a7225 */ /* 0x000fc800078e0008 */
[----:B------:R-:W-:Y:S02]  /*2250*/  IMAD R105, R99, R109, R6 ;  /* 0x0000006d63697224 */ /* 0x000fe400078e0206 */
[-C--:B-1----:R-:W-:Y:S02]  /*2260*/  IMAD R5, R101, R110.reuse, RZ ;  /* 0x0000006e65057224 */ /* 0x082fe400078e02ff */
[----:B------:R-:W-:Y:S02]  /*2270*/  IMAD.IADD R13, R107, 0x1, R105 ;  /* 0x000000016b0d7824 */ /* 0x000fe400078e0269 */
[----:B------:R-:W-:Y:S02]  /*2280*/  IMAD.MOV.U32 R12, RZ, RZ, R106 ;  /* 0x000000ffff0c7224 */ /* 0x000fe400078e006a */
[C---:B------:R-:W-:Y:S02]  /*2290*/  IMAD R109, R100.reuse, R111, R5 ;  /* 0x0000006f646d7224 */ /* 0x040fe400078e0205 */
[----:B------:R-:W-:-:S04]  /*22a0*/  IMAD.WIDE.U32 R6, R100, R110, R12 ;  /* 0x0000006e64067225 */ /* 0x000fc800078e000c */
[----:B------:R-:W-:Y:S01]  /*22b0*/  IMAD.IADD R5, R7, 0x1, R109 ;  /* 0x0000000107057824 */ /* 0x000fe200078e026d */
[----:B--2---:R-:W-:-:S04]  /*22c0*/  LEA R14, P1, R6, R112, 0x1 ;  /* 0x00000070060e7211 */ /* 0x004fc800078208ff */
[----:B------:R-:W-:-:S05]  /*22d0*/  LEA.HI.X R15, R6, R113, R5, 0x1, P1 ;  /* 0x00000071060f7211 */ /* 0x000fca00008f0c05 */
[----:B------:R0:W2:Y:S01]  /*22e0*/  @P3 LDG.E.LTC128B.U16 R5, desc[UR38][R14.64] ;  /* 0x000000260e053981 */ /* 0x0000a2000c1e1520 */
[----:B------:R-:W-:Y:S01]  /*22f0*/  IMAD.WIDE.U32 R6, R100, R110, R8 ;  /* 0x0000006e64067225 */ /* 0x000fe200078e0008 */
[----:B------:R-:W-:Y:S03]  /*2300*/  BSSY B1, `(.L_x_34) ;  /* 0x0000013000017945 */ /* 0x000fe60003800000 */
[----:B------:R-:W-:Y:S02]  /*2310*/  IMAD.IADD R7, R109, 0x1, R7 ;  /* 0x000000016d077824 */ /* 0x000fe400078e0207 */
[----:B------:R-:W-:Y:S01]  /*2320*/  IMAD.WIDE.U32 R20, R99, R108, R6 ;  /* 0x0000006c63147225 */ /* 0x000fe200078e0006 */
[----:B0-----:R-:W-:-:S03]  /*2330*/  SHF.L.U64.HI R15, R110, 0x3, R111 ;  /* 0x000000036e0f7819 */ /* 0x001fc6000001026f */
[----:B------:R-:W-:Y:S01]  /*2340*/  IMAD.IADD R7, R105, 0x1, R21 ;  /* 0x0000000169077824 */ /* 0x000fe200078e0215 */
[----:B------:R-:W-:Y:S01]  /*2350*/  LEA R6, P4, R20, R112, 0x1 ;  /* 0x0000007014067211 */ /* 0x000fe200078808ff */
[----:B------:R-:W-:-:S03]  /*2360*/  IMAD.SHL.U32 R14, R110, 0x8, RZ ;  /* 0x000000086e0e7824 */ /* 0x000fc600078e00ff */
[----:B------:R-:W-:Y:S01]  /*2370*/  LEA.HI.X R7, R20, R113, R7, 0x1, P4 ;  /* 0x0000007114077211 */ /* 0x000fe200020f0c07 */
[----:B--2---:R-:W-:-:S04]  /*2380*/  IMAD.U32 R10, R5, 0x10000, RZ ;  /* 0x00010000050a7824 */ /* 0x004fc800078e00ff */
[----:B------:R-:W-:Y:S01]  /*2390*/  FMUL R11, R10, R89 ;  /* 0x000000590a0b7220 */ /* 0x000fe20000400000 */
[----:B------:R-:W-:-:S03]  /*23a0*/  LEA R10, P1, R104, UR4, 0x1 ;  /* 0x00000004680a7c11 */ /* 0x000fc6000f8208ff */
[----:B------:R-:W-:Y:S01]  /*23b0*/  FFMA R24, R24, R88, R11 ;  /* 0x0000005818187223 */ /* 0x000fe2000000000b */
[----:B------:R-:W-:Y:S02]  /*23c0*/  LEA.HI.X R11, R104, UR5, R115, 0x1, P1 ;  /* 0x00000005680b7c11 */ /* 0x000fe400088f0c73 */
[----:B------:R-:W-:Y:S02]  /*23d0*/  ISETP.GT.AND P1, PT, R4, 0x1, PT ;  /* 0x000000010400780c */ /* 0x000fe40003f24270 */
[----:B------:R-:W-:Y:S02]  /*23e0*/  F2FP.BF16.F32.PACK_AB R24, RZ, R24 ;  /* 0x00000018ff18723e */ /* 0x000fe400000010ff */
[----:B------:R-:W-:-:S03]  /*23f0*/  ISETP.GT.AND P2, PT, R3, RZ, P1 ;  /* 0x000000ff0300720c */ /* 0x000fc60000f44270 */
[----:B------:R0:W-:Y:S10]  /*2400*/  @P3 STG.E.U16 desc[UR38][R10.64], R24 ;  /* 0x000000180a003986 */ /* 0x0001f4000c101526 */
[----:B------:R-:W-:Y:S05]  /*2410*/  @!P2 BRA `(.L_x_35) ;  /* 0x000000000004a947 */ /* 0x000fea0003800000 */
[----:B------:R1:W5:Y:S02]  /*2420*/  LDG.E.LTC128B.U16 R5, desc[UR38][R6.64+0x2] ;  /* 0x0000022606057981 */ /* 0x000364000c1e1520 */
.L_x_35:
[----:B------:R-:W-:Y:S05]  /*2430*/  BSYNC B1 ;  /* 0x0000000000017941 */ /* 0x000fea0003800000 */
.L_x_34:
[----:B-----5:R-:W-:Y:S01]  /*2440*/  IMAD.U32 R12, R5, 0x10000, RZ ;  /* 0x00010000050c7824 */ /* 0x020fe200078e00ff */
[----:B------:R-:W-:Y:S01]  /*2450*/  ISETP.GT.AND P0, PT, R3, 0x8, P0 ;  /* 0x000000080300780c */ /* 0x000fe20000704270 */
[----:B------:R-:W-:Y:S01]  /*2460*/  IMAD.WIDE.U32 R20, R100, R110, R14 ;  /* 0x0000006e64147225 */ /* 0x000fe200078e000e */
[----:B0-----:R-:W-:-:S03]  /*2470*/  PRMT R24, R5, 0x7610, R24 ;  /* 0x0000761005187816 */ /* 0x001fc60000000018 */
[----:B------:R-:W-:Y:S01]  /*2480*/  FMUL R12, R12, R89 ;  /* 0x000000590c0c7220 */ /* 0x000fe20000400000 */
[----:B------:R-:W-:Y:S01]  /*2490*/  IMAD.IADD R109, R109, 0x1, R21 ;  /* 0x000000016d6d7824 */ /* 0x000fe200078e0215 */
[----:B------:R-:W-:Y:S02]  /*24a0*/  IADD3 R106, P3, R106, R20, RZ ;  /* 0x000000146a6a7210 */ /* 0x000fe40007f7e0ff */
[----:B------:R-:W-:-:S03]  /*24b0*/  FFMA R12, R25, R88, R12 ;  /* 0x00000058190c7223 */ /* 0x000fc6000000000c */
[----:B------:R-:W-:Y:S02]  /*24c0*/  IMAD.X R13, R109, 0x1, R13, P3 ;  /* 0x000000016d0d7824 */ /* 0x000fe400018e060d */
[----:B------:R-:W-:Y:S02]  /*24d0*/  F2FP.BF16.F32.PACK_AB R12, RZ, R12 ;  /* 0x0000000cff0c723e */ /* 0x000fe400000010ff */
[----:B------:R-:W-:Y:S02]  /*24e0*/  LEA R14, P3, R106, R112, 0x1 ;  /* 0x000000706a0e7211 */ /* 0x000fe400078608ff */
[----:B------:R-:W-:Y:S02]  /*24f0*/  PRMT R21, R12, 0x7610, R21 ;  /* 0x000076100c157816 */ /* 0x000fe40000000015 */
[----:B------:R-:W-:-:S03]  /*2500*/  LEA.HI.X R15, R106, R113, R13, 0x1, P3 ;  /* 0x000000716a0f7211 */ /* 0x000fc600018f0c0d */
[----:B------:R0:W-:Y:S04]  /*2510*/  @P2 STG.E.U16 desc[UR38][R10.64+0x2], R21 ;  /* 0x000002150a002986 */ /* 0x0001e8000c101526 */
[----:B------:R-:W2:Y:S01]  /*2520*/  @P0 LDG.E.LTC128B.U16 R24, desc[UR38][R14.64] ;  /* 0x000000260e180981 */ /* 0x000ea2000c1e1520 */
[----:B------:R-:W-:Y:S01]  /*2530*/  IADD3 R20, P2, R8, R20, RZ ;  /* 0x0000001408147210 */ /* 0x000fe20007f5e0ff */
[----:B------:R-:W-:Y:S01]  /*2540*/  BSSY B1, `(.L_x_36) ;  /* 0x0000011000017945 */ /* 0x000fe20003800000 */
[C---:B------:R-:W-:Y:S02]  /*2550*/  SHF.L.U64.HI R13, R90.reuse, 0x1, R91 ;  /* 0x000000015a0d7819 */ /* 0x040fe4000001025b */
[----:B------:R-:W-:Y:S01]  /*2560*/  ISETP.GT.AND P1, PT, R3, 0x8, P1 ;  /* 0x000000080300780c */ /* 0x000fe20000f24270 */
[----:B0-----:R-:W-:Y:S01]  /*2570*/  IMAD.X R21, R9, 0x1, R109, P2 ;  /* 0x0000000109157824 */ /* 0x001fe200010e066d */
[----:B------:R-:W-:Y:S01]  /*2580*/  LEA R12, P2, R90, R10, 0x1 ;  /* 0x0000000a5a0c7211 */ /* 0x000fe200078408ff */
[----:B------:R-:W-:-:S04]  /*2590*/  IMAD.WIDE.U32 R20, R99, R108, R20 ;  /* 0x0000006c63147225 */ /* 0x000fc800078e0014 */
[----:B------:R-:W-:Y:S02]  /*25a0*/  IMAD.X R13, R13, 0x1, R11, P2 ;  /* 0x000000010d0d7824 */ /* 0x000fe400010e060b */
[----:B------:R-:W-:Y:S02]  /*25b0*/  IMAD.IADD R9, R105, 0x1, R21 ;  /* 0x0000000169097824 */ /* 0x000fe400078e0215 */
[----:B--2---:R-:W-:-:S04]  /*25c0*/  IMAD.U32 R8, R24, 0x10000, RZ ;  /* 0x0001000018087824 */ /* 0x004fc800078e00ff */
[----:B------:R-:W-:Y:S01]  /*25d0*/  FMUL R5, R8, R89 ;  /* 0x0000005908057220 */ /* 0x000fe20000400000 */
[----:B------:R-:W-:-:S03]  /*25e0*/  LEA R8, P3, R20, R112, 0x1 ;  /* 0x0000007014087211 */ /* 0x000fc600078608ff */
[----:B------:R-:W-:Y:S01]  /*25f0*/  FFMA R5, R26, R88, R5 ;  /* 0x000000581a057223 */ /* 0x000fe20000000005 */
[----:B------:R-:W-:-:S04]  /*2600*/  LEA.HI.X R9, R20, R113, R9, 0x1, P3 ;  /* 0x0000007114097211 */ /* 0x000fc800018f0c09 */
[----:B------:R-:W-:-:S05]  /*2610*/  F2FP.BF16.F32.PACK_AB R5, RZ, R5 ;  /* 0x00000005ff05723e */ /* 0x000fca00000010ff */
[----:B------:R0:W-:Y:S01]  /*2620*/  @P0 STG.E.U16 desc[UR38][R12.64], R5 ;  /* 0x000000050c000986 */ /* 0x0001e2000c101526 */
[----:B------:R-:W-:Y:S05]  /*2630*/  @!P1 BRA `(.L_x_37) ;  /* 0x0000000000049947 */ /* 0x000fea0003800000 */
[----:B------:R2:W5:Y:S02]  /*2640*/  LDG.E.LTC128B.U16 R24, desc[UR38][R8.64+0x2] ;  /* 0x0000022608187981 */ /* 0x000564000c1e1520 */
.L_x_37:
[----:B------:R-:W-:Y:S05]  /*2650*/  BSYNC B1 ;  /* 0x0000000000017941 */ /* 0x000fea0003800000 */
.L_x_36:
[----:B-----5:R-:W-:Y:S01]  /*2660*/  IMAD.U32 R14, R24, 0x10000, RZ ;  /* 0x00010000180e7824 */ /* 0x020fe200078e00ff */
[----:B------:R-:W-:Y:S01]  /*2670*/  ISETP.GT.AND P0, PT, R4, 0x8, PT ;  /* 0x000000080400780c */ /* 0x000fe20003f04270 */
[----:B------:R-:W-:Y:S02]  /*2680*/  BSSY B1, `(.L_x_38) ;  /* 0x0000008000017945 */ /* 0x000fe40003800000 */
[----:B------:R-:W-:Y:S01]  /*2690*/  FMUL R14, R14, R89 ;  /* 0x000000590e0e7220 */ /* 0x000fe20000400000 */
[----:B------:R-:W-:-:S03]  /*26a0*/  ISETP.GT.AND P2, PT, R3, RZ, P0 ;  /* 0x000000ff0300720c */ /* 0x000fc60000744270 */
[----:B------:R-:W-:-:S05]  /*26b0*/  FFMA R14, R27, R88, R14 ;  /* 0x000000581b0e7223 */ /* 0x000fca000000000e */
[----:B------:R-:W-:-:S05]  /*26c0*/  F2FP.BF16.F32.PACK_AB R14, RZ, R14 ;  /* 0x0000000eff0e723e */ /* 0x000fca00000010ff */
[----:B------:R3:W-:Y:S01]  /*26d0*/  @P1 STG.E.U16 desc[UR38][R12.64+0x2], R14 ;  /* 0x0000020e0c001986 */ /* 0x0007e2000c101526 */
[----:B------:R-:W-:Y:S05]  /*26e0*/  @!P2 BRA `(.L_x_39) ;  /* 0x000000000004a947 */ /* 0x000fea0003800000 */
[----:B------:R4:W5:Y:S02]  /*26f0*/  LDG.E.LTC128B.U16 R24, desc[UR38][R6.64+0x10] ;  /* 0x0000102606187981 */ /* 0x000964000c1e1520 */
.L_x_39:
[----:B------:R-:W-:Y:S05]  /*2700*/  BSYNC B1 ;  /* 0x0000000000017941 */ /* 0x000fea0003800000 */
.L_x_38:
[----:B---3-5:R-:W-:Y:S01]  /*2710*/  IMAD.U32 R14, R24, 0x10000, RZ ;  /* 0x00010000180e7824 */ /* 0x028fe200078e00ff */
[----:B------:R-:W-:Y:S01]  /*2720*/  ISETP.GT.AND P1, PT, R4, 0x9, PT ;  /* 0x000000090400780c */ /* 0x000fe20003f24270 */
[----:B------:R-:W-:Y:S02]  /*2730*/  BSSY B1, `(.L_x_40) ;  /* 0x0000008000017945 */ /* 0x000fe40003800000 */
[----:B0-----:R-:W-:Y:S01]  /*2740*/  FMUL R5, R14, R89 ;  /* 0x000000590e057220 */ /* 0x001fe20000400000 */
[----:B------:R-:W-:-:S03]  /*2750*/  ISETP.GT.AND P3, PT, R3, RZ, P1 ;  /* 0x000000ff0300720c */ /* 0x000fc60000f64270 */
[----:B------:R-:W-:-:S05]  /*2760*/  FFMA R5, R28, R88, R5 ;  /* 0x000000581c057223 */ /* 0x000fca0000000005 */
[----:B------:R-:W-:-:S05]  /*2770*/  F2FP.BF16.F32.PACK_AB R5, RZ, R5 ;  /* 0x00000005ff05723e */ /* 0x000fca00000010ff */
[----:B------:R0:W-:Y:S01]  /*2780*/  @P2 STG.E.U16 desc[UR38][R10.64+0x10], R5 ;  /* 0x000010050a002986 */ /* 0x0001e2000c101526 */
[----:B------:R-:W-:Y:S05]  /*2790*/  @!P3 BRA `(.L_x_41) ;  /* 0x000000000004b947 */ /* 0x000fea0003800000 */
[----:B------:R3:W5:Y:S02]  /*27a0*/  LDG.E.LTC128B.U16 R24, desc[UR38][R6.64+0x12] ;  /* 0x0000122606187981 */ /* 0x000764000c1e1520 */
.L_x_41:
[----:B------:R-:W-:Y:S05]  /*27b0*/  BSYNC B1 ;  /* 0x0000000000017941 */ /* 0x000fea0003800000 */
.L_x_40:
[----:B-----5:R-:W-:Y:S01]  /*27c0*/  IMAD.U32 R14, R24, 0x10000, RZ ;  /* 0x00010000180e7824 */ /* 0x020fe200078e00ff */
[----:B------:R-:W-:Y:S01]  /*27d0*/  ISETP.GT.AND P0, PT, R3, 0x8, P0 ;  /* 0x000000080300780c */ /* 0x000fe20000704270 */
[----:B------:R-:W-:Y:S02]  /*27e0*/  BSSY B1, `(.L_x_42) ;  /* 0x0000007000017945 */ /* 0x000fe40003800000 */
[----:B------:R-:W-:-:S04]  /*27f0*/  FMUL R14, R14, R89 ;  /* 0x000000590e0e7220 */ /* 0x000fc80000400000 */
[----:B------:R-:W-:-:S05]  /*2800*/  FFMA R14, R29, R88, R14 ;  /* 0x000000581d0e7223 */ /* 0x000fca000000000e */
[----:B------:R-:W-:-:S05]  /*2810*/  F2FP.BF16.F32.PACK_AB R14, RZ, R14 ;  /* 0x0000000eff0e723e */ /* 0x000fca00000010ff */
[----:B------:R0:W-:Y:S01]  /*2820*/  @P3 STG.E.U16 desc[UR38][R10.64+0x12], R14 ;  /* 0x0000120e0a003986 */ /* 0x0001e2000c101526 */
[----:B------:R-:W-:Y:S05]  /*2830*/  @!P0 BRA `(.L_x_43) ;  /* 0x0000000000048947 */ /* 0x000fea0003800000 */
[----:B------:R0:W5:Y:S02]  /*2840*/  LDG.E.LTC128B.U16 R24, desc[UR38][R8.64+0x10] ;  /* 0x0000102608187981 */ /* 0x000164000c1e1520 */
.L_x_43:
[----:B------:R-:W-:Y:S05]  /*2850*/  BSYNC B1 ;  /* 0x0000000000017941 */ /* 0x000fea0003800000 */
.L_x_42:
[----:B0----5:R-:W-:Y:S01]  /*2860*/  IMAD.U32 R14, R24, 0x10000, RZ ;  /* 0x00010000180e7824 */ /* 0x021fe200078e00ff */
        /* <DEDUP_REMOVED lines=8> */
.L_x_45:
[----:B------:R-:W-:Y:S05]  /*28f0*/  BSYNC B1 ;  /* 0x0000000000017941 */ /* 0x000fea0003800000 */
.L_x_44:
        /* <DEDUP_REMOVED lines=10> */
.L_x_47:
[----:B------:R-:W-:Y:S05]  /*29a0*/  BSYNC B1 ;  /* 0x0000000000017941 */ /* 0x000fea0003800000 */
.L_x_46:
[----:B0----5:R-:W-:Y:S01]  /*29b0*/  IMAD.U32 R14, R24, 0x10000, RZ ;  /* 0x00010000180e7824 */ /* 0x021fe200078e00ff */
        /* <DEDUP_REMOVED lines=9> */
.L_x_49:
[----:B------:R-:W-:Y:S05]  /*2a50*/  BSYNC B1 ;  /* 0x0000000000017941 */ /* 0x000fea0003800000 */
.L_x_48:
        /* <DEDUP_REMOVED lines=9> */
.L_x_51:
[----:B------:R-:W-:Y:S05]  /*2af0*/  BSYNC B1 ;  /* 0x0000000000017941 */ /* 0x000fea0003800000 */
.L_x_50:
        /* <DEDUP_REMOVED lines=9> */
.L_x_53:
[----:B------:R-:W-:Y:S05]  /*2b90*/  BSYNC B1 ;  /* 0x0000000000017941 */ /* 0x000fea0003800000 */
.L_x_52:
        /* <DEDUP_REMOVED lines=10> */
.L_x_55:
[----:B------:R-:W-:Y:S05]  /*2c40*/  BSYNC B1 ;  /* 0x0000000000017941 */ /* 0x000fea0003800000 */
.L_x_54:
        /* <DEDUP_REMOVED lines=10> */
.L_x_57:
[----:B------:R-:W-:Y:S05]  /*2cf0*/  BSYNC B1 ;  /* 0x0000000000017941 */ /* 0x000fea0003800000 */
.L_x_56:
        /* <DEDUP_REMOVED lines=9> */
.L_x_59:
[----:B------:R-:W-:Y:S05]  /*2d90*/  BSYNC B1 ;  /* 0x0000000000017941 */ /* 0x000fea0003800000 */
.L_x_58:
        /* <DEDUP_REMOVED lines=9> */
.L_x_61:
[----:B------:R-:W-:Y:S05]  /*2e30*/  BSYNC B1 ;  /* 0x0000000000017941 */ /* 0x000fea0003800000 */
.L_x_60:
        /* <DEDUP_REMOVED lines=10> */
.L_x_63:
[----:B------:R-:W-:Y:S05]  /*2ee0*/  BSYNC B1 ;  /* 0x0000000000017941 */ /* 0x000fea0003800000 */
.L_x_62:
        /* <DEDUP_REMOVED lines=10> */
.L_x_65:
[----:B------:R-:W-:Y:S05]  /*2f90*/  BSYNC B1 ;  /* 0x0000000000017941 */ /* 0x000fea0003800000 */
.L_x_64:
        /* <DEDUP_REMOVED lines=9> */
.L_x_67:
[----:B------:R-:W-:Y:S05]  /*3030*/  BSYNC B1 ;  /* 0x0000000000017941 */ /* 0x000fea0003800000 */
.L_x_66:
        /* <DEDUP_REMOVED lines=9> */
.L_x_69:
[----:B------:R-:W-:Y:S05]  /*30d0*/  BSYNC B1 ;  /* 0x0000000000017941 */ /* 0x000fea0003800000 */
.L_x_68:
        /* <DEDUP_REMOVED lines=10> */
.L_x_71:
[----:B------:R-:W-:Y:S05]  /*3180*/  BSYNC B1 ;  /* 0x0000000000017941 */ /* 0x000fea0003800000 */
.L_x_70:
        /* <DEDUP_REMOVED lines=10> */
.L_x_73:
[----:B------:R-:W-:Y:S05]  /*3230*/  BSYNC B1 ;  /* 0x0000000000017941 */ /* 0x000fea0003800000 */
.L_x_72:
        /* <DEDUP_REMOVED lines=9> */
.L_x_75:
[----:B------:R-:W-:Y:S05]  /*32d0*/  BSYNC B1 ;  /* 0x0000000000017941 */ /* 0x000fea0003800000 */
.L_x_74:
        /* <DEDUP_REMOVED lines=9> */
.L_x_77:
[----:B------:R-:W-:Y:S05]  /*3370*/  BSYNC B1 ;  /* 0x0000000000017941 */ /* 0x000fea0003800000 */
.L_x_76:
        /* <DEDUP_REMOVED lines=10> */
.L_x_79:
[----:B------:R-:W-:Y:S05]  /*3420*/  BSYNC B1 ;  /* 0x0000000000017941 */ /* 0x000fea0003800000 */
.L_x_78:
        /* <DEDUP_REMOVED lines=10> */
.L_x_81:
[----:B------:R-:W-:Y:S05]  /*34d0*/  BSYNC B1 ;  /* 0x0000000000017941 */ /* 0x000fea0003800000 */
.L_x_80:
        /* <DEDUP_REMOVED lines=9> */
.L_x_83:
[----:B------:R-:W-:Y:S05]  /*3570*/  BSYNC B1 ;  /* 0x0000000000017941 */ /* 0x000fea0003800000 */
.L_x_82:
        /* <DEDUP_REMOVED lines=9> */
.L_x_85:
[----:B------:R-:W-:Y:S05]  /*3610*/  BSYNC B1 ;  /* 0x0000000000017941 */ /* 0x000fea0003800000 */
.L_x_84:
        /* <DEDUP_REMOVED lines=10> */
.L_x_87:
[----:B------:R-:W-:Y:S05]  /*36c0*/  BSYNC B1 ;  /* 0x0000000000017941 */ /* 0x000fea0003800000 */
.L_x_86:
        /* <DEDUP_REMOVED lines=10> */
.L_x_89:
[----:B------:R-:W-:Y:S05]  /*3770*/  BSYNC B1 ;  /* 0x0000000000017941 */ /* 0x000fea0003800000 */
.L_x_88:
        /* <DEDUP_REMOVED lines=9> */
.L_x_91:
[----:B------:R-:W-:Y:S05]  /*3810*/  BSYNC B1 ;  /* 0x0000000000017941 */ /* 0x000fea0003800000 */
.L_x_90:
        /* <DEDUP_REMOVED lines=9> */
.L_x_93:
[----:B------:R-:W-:Y:S05]  /*38b0*/  BSYNC B1 ;  /* 0x0000000000017941 */ /* 0x000fea0003800000 */
.L_x_92:
        /* <DEDUP_REMOVED lines=10> */
.L_x_95:
[----:B------:R-:W-:Y:S05]  /*3960*/  BSYNC B1 ;  /* 0x0000000000017941 */ /* 0x000fea0003800000 */
.L_x_94:
        /* <DEDUP_REMOVED lines=10> */
.L_x_97:
[----:B------:R-:W-:Y:S05]  /*3a10*/  BSYNC B1 ;  /* 0x0000000000017941 */ /* 0x000fea0003800000 */
.L_x_96:
        /* <DEDUP_REMOVED lines=9> */
.L_x_99:
[----:B------:R-:W-:Y:S05]  /*3ab0*/  BSYNC B1 ;  /* 0x0000000000017941 */ /* 0x000fea0003800000 */
.L_x_98:
        /* <DEDUP_REMOVED lines=9> */
.L_x_101:
[----:B------:R-:W-:Y:S05]  /*3b50*/  BSYNC B1 ;  /* 0x0000000000017941 */ /* 0x000fea0003800000 */
.L_x_100:
        /* <DEDUP_REMOVED lines=10> */
.L_x_103:
[----:B------:R-:W-:Y:S05]  /*3c00*/  BSYNC B1 ;  /* 0x0000000000017941 */ /* 0x000fea0003800000 */
.L_x_102:
        /* <DEDUP_REMOVED lines=10> */
.L_x_105:
[----:B------:R-:W-:Y:S05]  /*3cb0*/  BSYNC B1 ;  /* 0x0000000000017941 */ /* 0x000fea0003800000 */
.L_x_104:
        /* <DEDUP_REMOVED lines=9> */
.L_x_107:
[----:B------:R-:W-:Y:S05]  /*3d50*/  BSYNC B1 ;  /* 0x0000000000017941 */ /* 0x000fea0003800000 */
.L_x_106:
        /* <DEDUP_REMOVED lines=9> */
.L_x_109:
[----:B------:R-:W-:Y:S05]  /*3df0*/  BSYNC B1 ;  /* 0x0000000000017941 */ /* 0x000fea0003800000 */
.L_x_108:
        /* <DEDUP_REMOVED lines=10> */
.L_x_111:
[----:B------:R-:W-:Y:S05]  /*3ea0*/  BSYNC B1 ;  /* 0x0000000000017941 */ /* 0x000fea0003800000 */
.L_x_110:
        /* <DEDUP_REMOVED lines=10> */
.L_x_113:
[----:B------:R-:W-:Y:S05]  /*3f50*/  BSYNC B1 ;  /* 0x0000000000017941 */ /* 0x000fea0003800000 */
.L_x_112:
        /* <DEDUP_REMOVED lines=9> */
.L_x_115:
[----:B------:R-:W-:Y:S05]  /*3ff0*/  BSYNC B1 ;  /* 0x0000000000017941 */ /* 0x000fea0003800000 */
.L_x_114:
        /* <DEDUP_REMOVED lines=9> */
.L_x_117:
[----:B------:R-:W-:Y:S05]  /*4090*/  BSYNC B1 ;  /* 0x0000000000017941 */ /* 0x000fea0003800000 */
.L_x_116:
        /* <DEDUP_REMOVED lines=10> */
.L_x_119:
[----:B------:R-:W-:Y:S05]  /*4140*/  BSYNC B1 ;  /* 0x0000000000017941 */ /* 0x000fea0003800000 */
.L_x_118:
        /* <DEDUP_REMOVED lines=10> */
.L_x_121:
[----:B------:R-:W-:Y:S05]  /*41f0*/  BSYNC B1 ;  /* 0x0000000000017941 */ /* 0x000fea0003800000 */
.L_x_120:
        /* <DEDUP_REMOVED lines=9> */
.L_x_123:
[----:B------:R-:W-:Y:S05]  /*4290*/  BSYNC B1 ;  /* 0x0000000000017941 */ /* 0x000fea0003800000 */
.L_x_122:
        /* <DEDUP_REMOVED lines=9> */
.L_x_125:
[----:B------:R-:W-:Y:S05]  /*4330*/  BSYNC B1 ;  /* 0x0000000000017941 */ /* 0x000fea0003800000 */
.L_x_124:
        /* <DEDUP_REMOVED lines=10> */
.L_x_127:
[----:B------:R-:W-:Y:S05]  /*43e0*/  BSYNC B1 ;  /* 0x0000000000017941 */ /* 0x000fea0003800000 */
.L_x_126:
        /* <DEDUP_REMOVED lines=10> */
.L_x_129:
[----:B------:R-:W-:Y:S05]  /*4490*/  BSYNC B1 ;  /* 0x0000000000017941 */ /* 0x000fea0003800000 */
.L_x_128:
        /* <DEDUP_REMOVED lines=9> */
.L_x_131:
[----:B------:R-:W-:Y:S05]  /*4530*/  BSYNC B1 ;  /* 0x0000000000017941 */ /* 0x000fea0003800000 */
.L_x_130:
        /* <DEDUP_REMOVED lines=9> */
.L_x_133:
[----:B------:R-:W-:Y:S05]  /*45d0*/  BSYNC B1 ;  /* 0x0000000000017941 */ /* 0x000fea0003800000 */
.L_x_132:
        /* <DEDUP_REMOVED lines=10> */
.L_x_135:
[----:B------:R-:W-:Y:S05]  /*4680*/  BSYNC B1 ;  /* 0x0000000000017941 */ /* 0x000fea0003800000 */
.L_x_134:
        /* <DEDUP_REMOVED lines=10> */
.L_x_137:
[----:B------:R-:W-:Y:S05]  /*4730*/  BSYNC B1 ;  /* 0x0000000000017941 */ /* 0x000fea0003800000 */
.L_x_136:
        /* <DEDUP_REMOVED lines=9> */
.L_x_139:
[----:B------:R-:W-:Y:S05]  /*47d0*/  BSYNC B1 ;  /* 0x0000000000017941 */ /* 0x000fea0003800000 */
.L_x_138:
        /* <DEDUP_REMOVED lines=9> */
.L_x_141:
[----:B------:R-:W-:Y:S05]  /*4870*/  BSYNC B1 ;  /* 0x0000000000017941 */ /* 0x000fea0003800000 */
.L_x_140:
        /* <DEDUP_REMOVED lines=10> */
.L_x_143:
[----:B------:R-:W-:Y:S05]  /*4920*/  BSYNC B1 ;  /* 0x0000000000017941 */ /* 0x000fea0003800000 */
.L_x_142:
        /* <DEDUP_REMOVED lines=10> */
.L_x_145:
[----:B------:R-:W-:Y:S05]  /*49d0*/  BSYNC B1 ;  /* 0x0000000000017941 */ /* 0x000fea0003800000 */
.L_x_144:
        /* <DEDUP_REMOVED lines=9> */
.L_x_147:
[----:B------:R-:W-:Y:S05]  /*4a70*/  BSYNC B1 ;  /* 0x0000000000017941 */ /* 0x000fea0003800000 */
.L_x_146:
        /* <DEDUP_REMOVED lines=9> */
.L_x_149:
[----:B------:R-:W-:Y:S05]  /*4b10*/  BSYNC B1 ;  /* 0x0000000000017941 */ /* 0x000fea0003800000 */
.L_x_148:
        /* <DEDUP_REMOVED lines=10> */
.L_x_151:
[----:B------:R-:W-:Y:S05]  /*4bc0*/  BSYNC B1 ;  /* 0x0000000000017941 */ /* 0x000fea0003800000 */
.L_x_150:
[----:B0----5:R-:W-:Y:S01]  /*4bd0*/  IMAD.U32 R14, R24, 0x10000, RZ ;  /* 0x00010000180e7824 */ /* 0x021fe200078e00ff */
[----:B------:R-:W-:Y:S01]  /*4be0*/  ISETP.GT.AND P1, PT, R4, 0x79, PT ;  /* 0x000000790400780c */ /* 0x000fe20003f24270 */
[----:B------:R-:W-:Y:S01]  /*4bf0*/  @P2 IMAD.MOV.U32 R4, RZ, RZ, R10 ;  /* 0x000000ffff042224 */ /* 0x000fe200078e000a */
[----:B------:R-:W-:Y:S01]  /*4c00*/  BSSY B1, `(.L_x_152) ;  /* 0x000000a000017945 */ /* 0x000fe20003800000 */
[----:B------:R-:W-:Y:S01]  /*4c10*/  FMUL R5, R14, R89 ;  /* 0x000000590e057220 */ /* 0x000fe20000400000 */
[----:B------:R-:W-:-:S03]  /*4c20*/  ISETP.GT.AND P3, PT, R3, RZ, P1 ;  /* 0x000000ff0300720c */ /* 0x000fc60000f64270 */
[----:B------:R-:W-:-:S05]  /*4c30*/  FFMA R5, R84, R88, R5 ;  /* 0x0000005854057223 */ /* 0x000fca0000000005 */
[----:B------:R-:W-:-:S04]  /*4c40*/  F2FP.BF16.F32.PACK_AB R5, RZ, R5 ;  /* 0x00000005ff05723e */ /* 0x000fc800000010ff */
[----:B------:R-:W-:Y:S01]  /*4c50*/  PRMT R14, R5, 0x7610, R14 ;  /* 0x00007610050e7816 */ /* 0x000fe2000000000e */
[----:B------:R-:W-:-:S05]  /*4c60*/  @P2 IMAD.MOV.U32 R5, RZ, RZ, R11 ;  /* 0x000000ffff052224 */ /* 0x000fca00078e000b */
[----:B------:R0:W-:Y:S01]  /*4c70*/  @P2 STG.E.U16 desc[UR38][R4.64+0xf0], R14 ;  /* 0x0000f00e04002986 */ /* 0x0001e2000c101526 */
[----:B------:R-:W-:Y:S05]  /*4c80*/  @!P3 BRA `(.L_x_153) ;  /* 0x000000000004b947 */ /* 0x000fea0003800000 */
[----:B------:R0:W5:Y:S02]  /*4c90*/  LDG.E.LTC128B.U16 R24, desc[UR38][R6.64+0xf2] ;  /* 0x0000f22606187981 */ /* 0x000164000c1e1520 */
.L_x_153:
[----:B------:R-:W-:Y:S05]  /*4ca0*/  BSYNC B1 ;  /* 0x0000000000017941 */ /* 0x000fea0003800000 */
.L_x_152:
        /* <DEDUP_REMOVED lines=9> */
.L_x_155:
[----:B------:R-:W-:Y:S05]  /*4d40*/  BSYNC B1 ;  /* 0x0000000000017941 */ /* 0x000fea0003800000 */
.L_x_154:
[----:B0----5:R-:W-:Y:S01]  /*4d50*/  IMAD.U32 R4, R24, 0x10000, RZ ;  /* 0x0001000018047824 */ /* 0x021fe200078e00ff */
[----:B------:R-:W-:Y:S01]  /*4d60*/  ISETP.GT.AND P1, PT, R3, 0x8, P1 ;  /* 0x000000080300780c */ /* 0x000fe20000f24270 */
[----:B------:R-:W-:Y:S02]  /*4d70*/  BSSY B1, `(.L_x_156) ;  /* 0x000000a000017945 */ /* 0x000fe40003800000 */
[----:B------:R-:W-:Y:S01]  /*4d80*/  FMUL R5, R4, R89 ;  /* 0x0000005904057220 */ /* 0x000fe20000400000 */
[----:B------:R-:W-:-:S03]  /*4d90*/  @P0 IMAD.MOV.U32 R4, RZ, RZ, R12 ;  /* 0x000000ffff040224 */ /* 0x000fc600078e000c */
[----:B------:R-:W-:-:S05]  /*4da0*/  FFMA R5, R86, R88, R5 ;  /* 0x0000005856057223 */ /* 0x000fca0000000005 */
[----:B------:R-:W-:-:S04]  /*4db0*/  F2FP.BF16.F32.PACK_AB R5, RZ, R5 ;  /* 0x00000005ff05723e */ /* 0x000fc800000010ff */
[----:B-1-34-:R-:W-:Y:S01]  /*4dc0*/  PRMT R6, R5, 0x7610, R6 ;  /* 0x0000761005067816 */ /* 0x01afe20000000006 */
[----:B------:R-:W-:-:S05]  /*4dd0*/  @P0 IMAD.MOV.U32 R5, RZ, RZ, R13 ;  /* 0x000000ffff050224 */ /* 0x000fca00078e000d */
[----:B------:R0:W-:Y:S01]  /*4de0*/  @P0 STG.E.U16 desc[UR38][R4.64+0xf0], R6 ;  /* 0x0000f00604000986 */ /* 0x0001e2000c101526 */
[----:B------:R-:W-:Y:S05]  /*4df0*/  @!P1 BRA `(.L_x_157) ;  /* 0x0000000000049947 */ /* 0x000fea0003800000 */
[----:B------:R1:W5:Y:S02]  /*4e00*/  LDG.E.LTC128B.U16 R24, desc[UR38][R8.64+0xf2] ;  /* 0x0000f22608187981 */ /* 0x000364000c1e1520 */
.L_x_157:
[----:B------:R-:W-:Y:S05]  /*4e10*/  BSYNC B1 ;  /* 0x0000000000017941 */ /* 0x000fea0003800000 */
.L_x_156:
[----:B------:R-:W-:Y:S05]  /*4e20*/  @!P1 BRA `(.L_x_158) ;  /* 0x0000001000d09947 */ /* 0x000fea0003800000 */
[----:B-----5:R-:W-:-:S04]  /*4e30*/  IMAD.U32 R24, R24, 0x10000, RZ ;  /* 0x0001000018187824 */ /* 0x020fc800078e00ff */
[----:B------:R-:W-:-:S04]  /*4e40*/  FMUL R24, R24, R89 ;  /* 0x0000005918187220 */ /* 0x000fc80000400000 */
[----:B------:R-:W-:-:S05]  /*4e50*/  FFMA R24, R87, R88, R24 ;  /* 0x0000005857187223 */ /* 0x000fca0000000018 */
[----:B------:R-:W-:-:S05]  /*4e60*/  F2FP.BF16.F32.PACK_AB R24, RZ, R24 ;  /* 0x00000018ff18723e */ /* 0x000fca00000010ff */
[----:B------:R3:W-:Y:S01]  /*4e70*/  STG.E.U16 desc[UR38][R12.64+0xf2], R24 ;  /* 0x0000f2180c007986 */ /* 0x0007e2000c101526 */
[----:B------:R-:W-:Y:S05]  /*4e80*/  BRA `(.L_x_158) ;  /* 0x0000001000b87947 */ /* 0x000fea0003800000 */
.L_x_33:
[----:B------:R-:W-:Y:S01]  /*4e90*/  ISETP.GT.AND P2, PT, R4, 0x1, PT ;  /* 0x000000010400780c */ /* 0x000fe20003f44270 */
[----:B------:R-:W-:Y:S01]  /*4ea0*/  ULDC.64 UR4, c[0x0][0x5c0] ;  /* 0x0001700000047ab9 */ /* 0x000fe20000000a00 */
[-C--:B------:R-:W-:Y:S01]  /*4eb0*/  FMUL R24, R24, R88.reuse ;  /* 0x0000005818187220 */ /* 0x080fe20000400000 */
[-C--:B------:R-:W-:Y:S01]  /*4ec0*/  FMUL R25, R25, R88.reuse ;  /* 0x0000005819197220 */ /* 0x080fe20000400000 */
[----:B------:R-:W-:Y:S01]  /*4ed0*/  ISETP.GT.AND P1, PT, R3, RZ, P2 ;  /* 0x000000ff0300720c */ /* 0x000fe20001724270 */
[-C--:B------:R-:W-:Y:S01]  /*4ee0*/  FMUL R26, R26, R88.reuse ;  /* 0x000000581a1a7220 */ /* 0x080fe20000400000 */
[----:B------:R-:W-:Y:S01]  /*4ef0*/  LEA R6, P4, R104, UR4, 0x1 ;  /* 0x0000000468067c11 */ /* 0x000fe2000f8808ff */
[----:B------:R-:W-:Y:S01]  /*4f00*/  FMUL R27, R27, R88 ;  /* 0x000000581b1b7220 */ /* 0x000fe20000400000 */
[----:B------:R-:W-:Y:S01]  /*4f10*/  F2FP.BF16.F32.PACK_AB R24, RZ, R24 ;  /* 0x00000018ff18723e */ /* 0x000fe200000010ff */
[-C--:B------:R-:W-:Y:S01]  /*4f20*/  FMUL R28, R28, R88.reuse ;  /* 0x000000581c1c7220 */ /* 0x080fe20000400000 */
[----:B------:R-:W-:Y:S01]  /*4f30*/  LEA.HI.X R7, R104, UR5, R115, 0x1, P4 ;  /* 0x0000000568077c11 */ /* 0x000fe2000a0f0c73 */
[-C--:B------:R-:W-:Y:S01]  /*4f40*/  FMUL R29, R29, R88.reuse ;  /* 0x000000581d1d7220 */ /* 0x080fe20000400000 */
[----:B------:R-:W-:Y:S01]  /*4f50*/  F2FP.BF16.F32.PACK_AB R25, RZ, R25 ;  /* 0x00000019ff19723e */ /* 0x000fe200000010ff */
[-C--:B------:R-:W-:Y:S01]  /*4f60*/  FMUL R30, R30, R88.reuse ;  /* 0x000000581e1e7220 */ /* 0x080fe20000400000 */
[----:B------:R-:W-:Y:S01]  /*4f70*/  ISETP.GT.AND P2, PT, R3, 0x8, P2 ;  /* 0x000000080300780c */ /* 0x000fe20001744270 */
[----:B------:R-:W-:Y:S01]  /*4f80*/  @P3 STG.E.U16 desc[UR38][R6.64], R24 ;  /* 0x0000001806003986 */ /* 0x000fe2000c101526 */
[C---:B------:R-:W-:Y:S01]  /*4f90*/  SHF.L.U64.HI R5, R90.reuse, 0x1, R91 ;  /* 0x000000015a057819 */ /* 0x040fe2000001025b */
[----:B------:R-:W-:Y:S01]  /*4fa0*/  FMUL R31, R31, R88 ;  /* 0x000000581f1f7220 */ /* 0x000fe20000400000 */
[----:B------:R-:W-:Y:S01]  /*4fb0*/  LEA R8, P3, R90, R6, 0x1 ;  /* 0x000000065a087211 */ /* 0x000fe200078608ff */
[----:B------:R-:W-:Y:S01]  /*4fc0*/  @P1 STG.E.U16 desc[UR38][R6.64+0x2], R25 ;  /* 0x0000021906001986 */ /* 0x000fe2000c101526 */
[----:B------:R-:W-:Y:S01]  /*4fd0*/  ISETP.GT.AND P1, PT, R3, 0x8, P0 ;  /* 0x000000080300780c */ /* 0x000fe20000724270 */
[----:B------:R-:W-:Y:S01]  /*4fe0*/  FMUL R32, R32, R88 ;  /* 0x0000005820207220 */ /* 0x000fe20000400000 */
[----:B------:R-:W-:Y:S01]  /*4ff0*/  F2FP.BF16.F32.PACK_AB R26, RZ, R26 ;  /* 0x0000001aff1a723e */ /* 0x000fe200000010ff */
[----:B------:R-:W-:Y:S01]  /*5000*/  IMAD.X R9, R5, 0x1, R7, P3 ;  /* 0x0000000105097824 */ /* 0x000fe200018e0607 */
[----:B------:R-:W-:Y:S01]  /*5010*/  F2FP.BF16.F32.PACK_AB R27, RZ, R27 ;  /* 0x0000001bff1b723e */ /* 0x000fe200000010ff */
[-C--:B------:R-:W-:Y:S01]  /*5020*/  FMUL R33, R33, R88.reuse ;  /* 0x0000005821217220 */ /* 0x080fe20000400000 */
[----:B------:R-:W-:Y:S01]  /*5030*/  ISETP.GT.AND P0, PT, R4, 0x8, PT ;  /* 0x000000080400780c */ /* 0x000fe20003f04270 */
[----:B------:R-:W-:Y:S01]  /*5040*/  FMUL R34, R34, R88 ;  /* 0x0000005822227220 */ /* 0x000fe20000400000 */
[----:B------:R-:W-:Y:S01]  /*5050*/  F2FP.BF16.F32.PACK_AB R28, RZ, R28 ;  /* 0x0000001cff1c723e */ /* 0x000fe200000010ff */
[-C--:B------:R-:W-:Y:S01]  /*5060*/  FMUL R35, R35, R88.reuse ;  /* 0x0000005823237220 */ /* 0x080fe20000400000 */
[C---:B------:R-:W-:Y:S01]  /*5070*/  ISETP.GT.AND P4, PT, R3.reuse, RZ, P0 ;  /* 0x000000ff0300720c */ /* 0x040fe20000784270 */
[-C--:B------:R-:W-:Y:S01]  /*5080*/  FMUL R36, R36, R88.reuse ;  /* 0x0000005824247220 */ /* 0x080fe20000400000 */
[----:B------:R-:W-:Y:S01]  /*5090*/  F2FP.BF16.F32.PACK_AB R29, RZ, R29 ;  /* 0x0000001dff1d723e */ /* 0x000fe200000010ff */
[----:B------:R-:W-:Y:S01]  /*50a0*/  @P1 STG.E.U16 desc[UR38][R8.64], R26 ;  /* 0x0000001a08001986 */ /* 0x000fe2000c101526 */
[----:B------:R-:W-:Y:S01]  /*50b0*/  ISETP.GT.AND P1, PT, R3, 0x8, P0 ;  /* 0x000000080300780c */ /* 0x000fe20000724270 */
[----:B------:R-:W-:Y:S01]  /*50c0*/  FMUL R37, R37, R88 ;  /* 0x0000005825257220 */ /* 0x000fe20000400000 */
[----:B------:R-:W-:Y:S01]  /*50d0*/  F2FP.BF16.F32.PACK_AB R30, RZ, R30 ;  /* 0x0000001eff1e723e */ /* 0x000fe200000010ff */
[----:B------:R-:W-:Y:S01]  /*50e0*/  @P2 STG.E.U16 desc[UR38][R8.64+0x2], R27 ;  /* 0x0000021b08002986 */ /* 0x000fe2000c101526 */
[----:B------:R-:W-:Y:S01]  /*50f0*/  ISETP.GT.AND P2, PT, R4, 0x9, PT ;  /* 0x000000090400780c */ /* 0x000fe20003f44270 */
[-C--:B------:R-:W-:Y:S01]  /*5100*/  FMUL R38, R38, R88.reuse ;  /* 0x0000005826267220 */ /* 0x080fe20000400000 */
[----:B------:R-:W-:Y:S01]  /*5110*/  F2FP.BF16.F32.PACK_AB R31, RZ, R31 ;  /* 0x0000001fff1f723e */ /* 0x000fe200000010ff */
[-C--:B------:R-:W-:Y:S01]  /*5120*/  FMUL R39, R39, R88.reuse ;  /* 0x0000005827277220 */ /* 0x080fe20000400000 */
[C---:B------:R-:W-:Y:S01]  /*5130*/  ISETP.GT.AND P3, PT, R3.reuse, RZ, P2 ;  /* 0x000000ff0300720c */ /* 0x040fe20001764270 */
[----:B------:R-:W-:Y:S01]  /*5140*/  @P4 STG.E.U16 desc[UR38][R6.64+0x10], R28 ;  /* 0x0000101c06004986 */ /* 0x000fe2000c101526 */
[----:B------:R-:W-:Y:S01]  /*5150*/  ISETP.GT.AND P2, PT, R3, 0x8, P2 ;  /* 0x000000080300780c */ /* 0x000fe20001744270 */
[-C--:B------:R-:W-:Y:S01]  /*5160*/  FMUL R40, R40, R88.reuse ;  /* 0x0000005828287220 */ /* 0x080fe20000400000 */
[----:B------:R-:W-:Y:S01]  /*5170*/  ISETP.GT.AND P0, PT, R4, 0x10, PT ;  /* 0x000000100400780c */ /* 0x000fe20003f04270 */
[----:B------:R-:W-:Y:S01]  /*5180*/  FMUL R41, R41, R88 ;  /* 0x0000005829297220 */ /* 0x000fe20000400000 */
[----:B------:R-:W-:Y:S01]  /*5190*/  F2FP.BF16.F32.PACK_AB R32, RZ, R32 ;  /* 0x00000020ff20723e */ /* 0x000fe200000010ff */
[-C--:B------:R-:W-:Y:S01]  /*51a0*/  FMUL R42, R42, R88.reuse ;  /* 0x000000582a2a7220 */ /* 0x080fe20000400000 */
[----:B------:R-:W-:Y:S01]  /*51b0*/  ISETP.GT.AND P4, PT, R3, RZ, P0 ;  /* 0x000000ff0300720c */ /* 0x000fe20000784270 */
[-C--:B------:R-:W-:Y:S01]  /*51c0*/  FMUL R43, R43, R88.reuse ;  /* 0x000000582b2b7220 */ /* 0x080fe20000400000 */
[----:B------:R-:W-:Y:S01]  /*51d0*/  F2FP.BF16.F32.PACK_AB R33, RZ, R33 ;  /* 0x00000021ff21723e */ /* 0x000fe200000010ff */
[----:B------:R-:W-:Y:S01]  /*51e0*/  FMUL R44, R44, R88 ;  /* 0x000000582c2c7220 */ /* 0x000fe20000400000 */
[----:B------:R-:W-:Y:S01]  /*51f0*/  F2FP.BF16.F32.PACK_AB R34, RZ, R34 ;  /* 0x00000022ff22723e */ /* 0x000fe200000010ff */
[----:B------:R-:W-:Y:S01]  /*5200*/  @P3 STG.E.U16 desc[UR38][R6.64+0x12], R29 ;  /* 0x0000121d06003986 */ /* 0x000fe2000c101526 */
[----:B------:R-:W-:Y:S01]  /*5210*/  ISETP.GT.AND P3, PT, R4, 0x11, PT ;  /* 0x000000110400780c */ /* 0x000fe20003f64270 */
[-C--:B------:R-:W-:Y:S01]  /*5220*/  FMUL R45, R45, R88.reuse ;  /* 0x000000582d2d7220 */ /* 0x080fe20000400000 */
[----:B------:R-:W-:Y:S01]  /*5230*/  F2FP.BF16.F32.PACK_AB R35, RZ, R35 ;  /* 0x00000023ff23723e */ /* 0x000fe200000010ff */
[----:B------:R-:W-:Y:S01]  /*5240*/  @P1 STG.E.U16 desc[UR38][R8.64+0x10], R30 ;  /* 0x0000101e08001986 */ /* 0x000fe2000c101526 */
[C---:B------:R-:W-:Y:S01]  /*5250*/  ISETP.GT.AND P1, PT, R3.reuse, 0x8, P0 ;  /* 0x000000080300780c */ /* 0x040fe20000724270 */
[-C--:B------:R-:W-:Y:S01]  /*5260*/  FMUL R46, R46, R88.reuse ;  /* 0x000000582e2e7220 */ /* 0x080fe20000400000 */
[----:B------:R-:W-:Y:S01]  /*5270*/  ISETP.GT.AND P0, PT, R4, 0x18, PT ;  /* 0x000000180400780c */ /* 0x000fe20003f04270 */
[----:B------:R-:W-:Y:S01]  /*5280*/  @P2 STG.E.U16 desc[UR38][R8.64+0x12], R31 ;  /* 0x0000121f08002986 */ /* 0x000fe2000c101526 */
[----:B------:R-:W-:Y:S01]  /*5290*/  ISETP.GT.AND P2, PT, R3, RZ, P3 ;  /* 0x000000ff0300720c */ /* 0x000fe20001f44270 */
[-C--:B------:R-:W-:Y:S01]  /*52a0*/  FMUL R47, R47, R88.reuse ;  /* 0x000000582f2f7220 */ /* 0x080fe20000400000 */
[C---:B------:R-:W-:Y:S01]  /*52b0*/  ISETP.GT.AND P3, PT, R3.reuse, 0x8, P3 ;  /* 0x000000080300780c */ /* 0x040fe20001f64270 */
[----:B------:R-:W-:Y:S01]  /*52c0*/  @P4 STG.E.U16 desc[UR38][R6.64+0x20], R32 ;  /* 0x0000202006004986 */ /* 0x000fe2000c101526 */
[----:B------:R-:W-:Y:S01]  /*52d0*/  ISETP.GT.AND P4, PT, R3, RZ, P0 ;  /* 0x000000ff0300720c */ /* 0x000fe20000784270 */
[----:B------:R-:W-:Y:S01]  /*52e0*/  FMUL R48, R48, R88 ;  /* 0x0000005830307220 */ /* 0x000fe20000400000 */
[----:B------:R-:W-:Y:S01]  /*52f0*/  F2FP.BF16.F32.PACK_AB R36, RZ, R36 ;  /* 0x00000024ff24723e */ /* 0x000fe200000010ff */
[-C--:B------:R-:W-:Y:S01]  /*5300*/  FMUL R49, R49, R88.reuse ;  /* 0x0000005831317220 */ /* 0x080fe20000400000 */
[----:B------:R-:W-:Y:S01]  /*5310*/  F2FP.BF16.F32.PACK_AB R37, RZ, R37 ;  /* 0x00000025ff25723e */ /* 0x000fe200000010ff */
[----:B------:R-:W-:Y:S01]  /*5320*/  FMUL R50, R50, R88 ;  /* 0x0000005832327220 */ /* 0x000fe20000400000 */
[----:B------:R-:W-:Y:S01]  /*5330*/  F2FP.BF16.F32.PACK_AB R38, RZ, R38 ;  /* 0x00000026ff26723e */ /* 0x000fe200000010ff */
[----:B------:R-:W-:Y:S01]  /*5340*/  FMUL R51, R51, R88 ;  /* 0x0000005833337220 */ /* 0x000fe20000400000 */
[----:B------:R-:W-:Y:S01]  /*5350*/  F2FP.BF16.F32.PACK_AB R39, RZ, R39 ;  /* 0x00000027ff27723e */ /* 0x000fe200000010ff */
[----:B------:R-:W-:Y:S01]  /*5360*/  @P2 STG.E.U16 desc[UR38][R6.64+0x22], R33 ;  /* 0x0000222106002986 */ /* 0x000fe2000c101526 */
[----:B------:R-:W-:Y:S01]  /*5370*/  F2FP.BF16.F32.PACK_AB R40, RZ, R40 ;  /* 0x00000028ff28723e */ /* 0x000fe200000010ff */
[-C--:B------:R-:W-:Y:S01]  /*5380*/  FMUL R52, R52, R88.reuse ;  /* 0x0000005834347220 */ /* 0x080fe20000400000 */
[----:B------:R-:W-:Y:S01]  /*5390*/  F2FP.BF16.F32.PACK_AB R41, RZ, R41 ;  /* 0x00000029ff29723e */ /* 0x000fe200000010ff */
[----:B------:R-:W-:Y:S01]  /*53a0*/  @P1 STG.E.U16 desc[UR38][R8.64+0x20], R34 ;  /* 0x0000202208001986 */ /* 0x000fe2000c101526 */
[----:B------:R-:W-:Y:S01]  /*53b0*/  ISETP.GT.AND P1, PT, R3, 0x8, P0 ;  /* 0x000000080300780c */ /* 0x000fe20000724270 */
[-C--:B------:R-:W-:Y:S01]  /*53c0*/  FMUL R53, R53, R88.reuse ;  /* 0x0000005835357220 */ /* 0x080fe20000400000 */
[C---:B------:R-:W-:Y:S01]  /*53d0*/  ISETP.GT.AND P0, PT, R4.reuse, 0x20, PT ;  /* 0x000000200400780c */ /* 0x040fe20003f04270 */
[----:B------:R-:W-:Y:S01]  /*53e0*/  @P3 STG.E.U16 desc[UR38][R8.64+0x22], R35 ;  /* 0x0000222308003986 */ /* 0x000fe2000c101526 */
[----:B------:R-:W-:Y:S01]  /*53f0*/  ISETP.GT.AND P3, PT, R4, 0x19, PT ;  /* 0x000000190400780c */ /* 0x000fe20003f64270 */
[----:B------:R-:W-:Y:S01]  /*5400*/  FMUL R54, R54, R88 ;  /* 0x0000005836367220 */ /* 0x000fe20000400000 */
[----:B------:R-:W-:Y:S01]  /*5410*/  F2FP.BF16.F32.PACK_AB R42, RZ, R42 ;  /* 0x0000002aff2a723e */ /* 0x000fe200000010ff */
[----:B------:R-:W-:Y:S01]  /*5420*/  @P4 STG.E.U16 desc[UR38][R6.64+0x30], R36 ;  /* 0x0000302406004986 */ /* 0x000fe2000c101526 */
[----:B------:R-:W-:Y:S01]  /*5430*/  ISETP.GT.AND P2, PT, R3, RZ, P3 ;  /* 0x000000ff0300720c */ /* 0x000fe20001f44270 */
[-C--:B------:R-:W-:Y:S01]  /*5440*/  FMUL R55, R55, R88.reuse ;  /* 0x0000005837377220 */ /* 0x080fe20000400000 */
[C---:B------:R-:W-:Y:S01]  /*5450*/  ISETP.GT.AND P3, PT, R3.reuse, 0x8, P3 ;  /* 0x000000080300780c */ /* 0x040fe20001f64270 */
[-C--:B------:R-:W-:Y:S01]  /*5460*/  FMUL R56, R56, R88.reuse ;  /* 0x0000005838387220 */ /* 0x080fe20000400000 */
[----:B------:R-:W-:Y:S01]  /*5470*/  ISETP.GT.AND P4, PT, R3, RZ, P0 ;  /* 0x000000ff0300720c */ /* 0x000fe20000784270 */
[-C--:B------:R-:W-:Y:S01]  /*5480*/  FMUL R57, R57, R88.reuse ;  /* 0x0000005839397220 */ /* 0x080fe20000400000 */
[----:B------:R-:W-:Y:S01]  /*5490*/  F2FP.BF16.F32.PACK_AB R43, RZ, R43 ;  /* 0x0000002bff2b723e */ /* 0x000fe200000010ff */
[----:B------:R-:W-:Y:S01]  /*54a0*/  FMUL R58, R58, R88 ;  /* 0x000000583a3a7220 */ /* 0x000fe20000400000 */
[----:B------:R-:W-:Y:S01]  /*54b0*/  F2FP.BF16.F32.PACK_AB R44, RZ, R44 ;  /* 0x0000002cff2c723e */ /* 0x000fe200000010ff */
[-C--:B------:R-:W-:Y:S01]  /*54c0*/  FMUL R59, R59, R88.reuse ;  /* 0x000000583b3b7220 */ /* 0x080fe20000400000 */
[----:B------:R-:W-:Y:S01]  /*54d0*/  F2FP.BF16.F32.PACK_AB R45, RZ, R45 ;  /* 0x0000002dff2d723e */ /* 0x000fe200000010ff */
[----:B------:R-:W-:Y:S01]  /*54e0*/  FMUL R60, R60, R88 ;  /* 0x000000583c3c7220 */ /* 0x000fe20000400000 */
[----:B------:R-:W-:Y:S01]  /*54f0*/  F2FP.BF16.F32.PACK_AB R46, RZ, R46 ;  /* 0x0000002eff2e723e */ /* 0x000fe200000010ff */
[----:B------:R-:W-:Y:S01]  /*5500*/  @P2 STG.E.U16 desc[UR38][R6.64+0x32], R37 ;  /* 0x0000322506002986 */ /* 0x000fe2000c101526 */
[----:B------:R-:W-:Y:S01]  /*5510*/  F2FP.BF16.F32.PACK_AB R47, RZ, R47 ;  /* 0x0000002fff2f723e */ /* 0x000fe200000010ff */
[----:B------:R-:W-:Y:S01]  /*5520*/  FMUL R61, R61, R88 ;  /* 0x000000583d3d7220 */ /* 0x000fe20000400000 */
[----:B------:R-:W-:Y:S01]  /*5530*/  F2FP.BF16.F32.PACK_AB R48, RZ, R48 ;  /* 0x00000030ff30723e */ /* 0x000fe200000010ff */
[----:B------:R-:W-:Y:S01]  /*5540*/  @P1 STG.E.U16 desc[UR38][R8.64+0x30], R38 ;  /* 0x0000302608001986 */ /* 0x000fe2000c101526 */
[----:B------:R-:W-:Y:S01]  /*5550*/  ISETP.GT.AND P1, PT, R3, 0x8, P0 ;  /* 0x000000080300780c */ /* 0x000fe20000724270 */
[-C--:B------:R-:W-:Y:S01]  /*5560*/  FMUL R62, R62, R88.reuse ;  /* 0x000000583e3e7220 */ /* 0x080fe20000400000 */
[C---:B------:R-:W-:Y:S01]  /*5570*/  ISETP.GT.AND P0, PT, R4.reuse, 0x28, PT ;  /* 0x000000280400780c */ /* 0x040fe20003f04270 */
[----:B------:R-:W-:Y:S01]  /*5580*/  @P3 STG.E.U16 desc[UR38][R8.64+0x32], R39 ;  /* 0x0000322708003986 */ /* 0x000fe2000c101526 */
[----:B------:R-:W-:Y:S01]  /*5590*/  ISETP.GT.AND P3, PT, R4, 0x21, PT ;  /* 0x000000210400780c */ /* 0x000fe20003f64270 */
[-C--:B------:R-:W-:Y:S01]  /*55a0*/  FMUL R63, R63, R88.reuse ;  /* 0x000000583f3f7220 */ /* 0x080fe20000400000 */
[----:B------:R-:W-:Y:S01]  /*55b0*/  F2FP.BF16.F32.PACK_AB R49, RZ, R49 ;  /* 0x00000031ff31723e */ /* 0x000fe200000010ff */
[----:B------:R-:W-:Y:S01]  /*55c0*/  @P4 STG.E.U16 desc[UR38][R6.64+0x40], R40 ;  /* 0x0000402806004986 */ /* 0x000fe2000c101526 */
[C---:B------:R-:W-:Y:S01]  /*55d0*/  ISETP.GT.AND P2, PT, R3.reuse, RZ, P3 ;  /* 0x000000ff0300720c */ /* 0x040fe20001f44270 */
[-C--:B------:R-:W-:Y:S01]  /*55e0*/  FMUL R64, R64, R88.reuse ;  /* 0x0000005840407220 */ /* 0x080fe20000400000 */
[----:B------:R-:W-:Y:S01]  /*55f0*/  ISETP.GT.AND P3, PT, R3, 0x8, P3 ;  /* 0x000000080300780c */ /* 0x000fe20001f64270 */
[-C--:B------:R-:W-:Y:S01]  /*5600*/  FMUL R65, R65, R88.reuse ;  /* 0x0000005841417220 */ /* 0x080fe20000400000 */
        /* <DEDUP_REMOVED lines=62> */
[----:B------:R-:W-:-:S02]  /*59f0*/  F2FP.BF16.F32.PACK_AB R68, RZ, R68 ;  /* 0x00000044ff44723e */ /* 0x000fc400000010ff */
[----:B------:R-:W-:Y:S01]  /*5a00*/  F2FP.BF16.F32.PACK_AB R69, RZ, R69 ;  /* 0x00000045ff45723e */ /* 0x000fe200000010ff */
[----:B------:R-:W-:Y:S01]  /*5a10*/  @P1 STG.E.U16 desc[UR38][R8.64+0x60], R50 ;  /* 0x0000603208001986 */ /* 0x000fe2000c101526 */
[C---:B------:R-:W-:Y:S02]  /*5a20*/  ISETP.GT.AND P1, PT, R3.reuse, 0x8, P0 ;  /* 0x000000080300780c */ /* 0x040fe40000724270 */
[C---:B------:R-:W-:Y:S01]  /*5a30*/  ISETP.GT.AND P0, PT, R4.reuse, 0x40, PT ;  /* 0x000000400400780c */ /* 0x040fe20003f04270 */
[----:B------:R-:W-:Y:S01]  /*5a40*/  @P3 STG.E.U16 desc[UR38][R8.64+0x62], R51 ;  /* 0x0000623308003986 */ /* 0x000fe2000c101526 */
[----:B------:R-:W-:Y:S02]  /*5a50*/  ISETP.GT.AND P3, PT, R4, 0x39, PT ;  /* 0x000000390400780c */ /* 0x000fe40003f64270 */
[----:B------:R-:W-:Y:S01]  /*5a60*/  F2FP.BF16.F32.PACK_AB R70, RZ, R70 ;  /* 0x00000046ff46723e */ /* 0x000fe200000010ff */
[----:B------:R-:W-:Y:S01]  /*5a70*/  @P4 STG.E.U16 desc[UR38][R6.64+0x70], R52 ;  /* 0x0000703406004986 */ /* 0x000fe2000c101526 */
[----:B------:R-:W-:-:S02]  /*5a80*/  ISETP.GT.AND P2, PT, R3, RZ, P3 ;  /* 0x000000ff0300720c */ /* 0x000fc40001f44270 */
[C---:B------:R-:W-:Y:S02]  /*5a90*/  ISETP.GT.AND P3, PT, R3.reuse, 0x8, P3 ;  /* 0x000000080300780c */ /* 0x040fe40001f64270 */
[----:B------:R-:W-:Y:S02]  /*5aa0*/  ISETP.GT.AND P4, PT, R3, RZ, P0 ;  /* 0x000000ff0300720c */ /* 0x000fe40000784270 */
[----:B------:R-:W-:Y:S02]  /*5ab0*/  F2FP.BF16.F32.PACK_AB R71, RZ, R71 ;  /* 0x00000047ff47723e */ /* 0x000fe400000010ff */
[----:B------:R-:W-:Y:S02]  /*5ac0*/  F2FP.BF16.F32.PACK_AB R72, RZ, R72 ;  /* 0x00000048ff48723e */ /* 0x000fe400000010ff */
[----:B------:R-:W-:Y:S02]  /*5ad0*/  F2FP.BF16.F32.PACK_AB R73, RZ, R73 ;  /* 0x00000049ff49723e */ /* 0x000fe400000010ff */
        /* <DEDUP_REMOVED lines=33> */
[----:B------:R-:W-:-:S03]  /*5cf0*/  F2FP.BF16.F32.PACK_AB R87, RZ, R87 ;  /* 0x00000057ff57723e */ /* 0x000fc600000010ff */
[----:B------:R-:W-:Y:S04]  /*5d00*/  @P2 STG.E.U16 desc[UR38][R6.64+0x92], R61 ;  /* 0x0000923d06002986 */ /* 0x000fe8000c101526 */
[----:B------:R-:W-:Y:S01]  /*5d10*/  @P1 STG.E.U16 desc[UR38][R8.64+0x90], R62 ;  /* 0x0000903e08001986 */ /* 0x000fe2000c101526 */
[----:B------:R-:W-:Y:S02]  /*5d20*/  ISETP.GT.AND P1, PT, R3, 0x8, P0 ;  /* 0x000000080300780c */ /* 0x000fe40000724270 */
[C---:B------:R-:W-:Y:S01]  /*5d30*/  ISETP.GT.AND P0, PT, R4.reuse, 0x58, PT ;  /* 0x000000580400780c */ /* 0x040fe20003f04270 */
[----:B------:R-:W-:Y:S01]  /*5d40*/  @P3 STG.E.U16 desc[UR38][R8.64+0x92], R63 ;  /* 0x0000923f08003986 */ /* 0x000fe2000c101526 */
[----:B------:R-:W-:-:S03]  /*5d50*/  ISETP.GT.AND P3, PT, R4, 0x51, PT ;  /* 0x000000510400780c */ /* 0x000fc60003f64270 */
[----:B------:R-:W-:Y:S01]  /*5d60*/  @P4 STG.E.U16 desc[UR38][R6.64+0xa0], R64 ;  /* 0x0000a04006004986 */ /* 0x000fe2000c101526 */
[C---:B------:R-:W-:Y:S02]  /*5d70*/  ISETP.GT.AND P2, PT, R3.reuse, RZ, P3 ;  /* 0x000000ff0300720c */ /* 0x040fe40001f44270 */
[C---:B------:R-:W-:Y:S02]  /*5d80*/  ISETP.GT.AND P3, PT, R3.reuse, 0x8, P3 ;  /* 0x000000080300780c */ /* 0x040fe40001f64270 */
[----:B------:R-:W-:-:S09]  /*5d90*/  ISETP.GT.AND P4, PT, R3, RZ, P0 ;  /* 0x000000ff0300720c */ /* 0x000fd20000784270 */
        /* <DEDUP_REMOVED lines=9> */
[C---:B------:R-:W-:Y:S02]  /*5e30*/  ISETP.GT.AND P3, PT, R3.reuse, RZ, P0 ;  /* 0x000000ff0300720c */ /* 0x040fe40000764270 */
[----:B------:R-:W-:-:S07]  /*5e40*/  ISETP.GT.AND P0, PT, R3, 0x8, P0 ;  /* 0x000000080300780c */ /* 0x000fce0000704270 */
[----:B------:R-:W-:Y:S04]  /*5e50*/  @P2 STG.E.U16 desc[UR38][R6.64+0xb2], R69 ;  /* 0x0000b24506002986 */ /* 0x000fe8000c101526 */
[----:B------:R-:W-:Y:S01]  /*5e60*/  @P1 STG.E.U16 desc[UR38][R8.64+0xb0], R70 ;  /* 0x0000b04608001986 */ /* 0x000fe2000c101526 */
[----:B------:R-:W-:-:S03]  /*5e70*/  ISETP.GT.AND P1, PT, R4, 0x68, PT ;  /* 0x000000680400780c */ /* 0x000fc60003f24270 */
        /* <DEDUP_REMOVED lines=11> */
[C---:B------:R-:W-:Y:S02]  /*5f30*/  ISETP.GT.AND P2, PT, R3.reuse, RZ, P0 ;  /* 0x000000ff0300720c */ /* 0x040fe40000744270 */
[----:B------:R-:W-:Y:S01]  /*5f40*/  ISETP.GT.AND P0, PT, R3, 0x8, P0 ;  /* 0x000000080300780c */ /* 0x000fe20000704270 */
[----:B------:R-:W-:Y:S01]  /*5f50*/  @P3 STG.E.U16 desc[UR38][R6.64+0xd0], R76 ;  /* 0x0000d04c06003986 */ /* 0x000fe2000c101526 */
[----:B------:R-:W-:-:S04]  /*5f60*/  ISETP.GT.AND P3, PT, R4, 0x70, PT ;  /* 0x000000700400780c */ /* 0x000fc80003f64270 */
[C---:B------:R-:W-:Y:S02]  /*5f70*/  ISETP.GT.AND P4, PT, R3.reuse, RZ, P3 ;  /* 0x000000ff0300720c */ /* 0x040fe40001f84270 */
[----:B------:R-:W-:-:S03]  /*5f80*/  ISETP.GT.AND P3, PT, R3, 0x8, P3 ;  /* 0x000000080300780c */ /* 0x000fc60001f64270 */
[----:B------:R-:W-:Y:S01]  /*5f90*/  @P2 STG.E.U16 desc[UR38][R6.64+0xd2], R77 ;  /* 0x0000d24d06002986 */ /* 0x000fe2000c101526 */
[----:B------:R-:W-:-:S03]  /*5fa0*/  ISETP.GT.AND P2, PT, R4, 0x79, PT ;  /* 0x000000790400780c */ /* 0x000fc60003f44270 */
[----:B------:R-:W-:Y:S01]  /*5fb0*/  @P1 STG.E.U16 desc[UR38][R8.64+0xd0], R78 ;  /* 0x0000d04e08001986 */ /* 0x000fe2000c101526 */
[----:B------:R-:W-:-:S03]  /*5fc0*/  ISETP.GT.AND P1, PT, R4, 0x78, PT ;  /* 0x000000780400780c */ /* 0x000fc60003f24270 */
[----:B------:R-:W-:Y:S01]  /*5fd0*/  @P0 STG.E.U16 desc[UR38][R8.64+0xd2], R79 ;  /* 0x0000d24f08000986 */ /* 0x000fe2000c101526 */
[----:B------:R-:W-:-:S03]  /*5fe0*/  ISETP.GT.AND P0, PT, R4, 0x71, PT ;  /* 0x000000710400780c */ /* 0x000fc60003f04270 */
[----:B------:R-:W-:Y:S01]  /*5ff0*/  @P4 STG.E.U16 desc[UR38][R6.64+0xe0], R80 ;  /* 0x0000e05006004986 */ /* 0x000fe2000c101526 */
[C---:B------:R-:W-:Y:S02]  /*6000*/  ISETP.GT.AND P4, PT, R3.reuse, RZ, P0 ;  /* 0x000000ff0300720c */ /* 0x040fe40000784270 */
[----:B------:R-:W-:-:S11]  /*6010*/  ISETP.GT.AND P0, PT, R3, 0x8, P0 ;  /* 0x000000080300780c */ /* 0x000fd60000704270 */
[----:B------:R-:W-:Y:S02]  /*6020*/  @P4 IMAD.MOV.U32 R4, RZ, RZ, R6 ;  /* 0x000000ffff044224 */ /* 0x000fe400078e0006 */
[----:B------:R-:W-:-:S05]  /*6030*/  @P4 IMAD.MOV.U32 R5, RZ, RZ, R7 ;  /* 0x000000ffff054224 */ /* 0x000fca00078e0007 */
[----:B------:R0:W-:Y:S01]  /*6040*/  @P4 STG.E.U16 desc[UR38][R4.64+0xe2], R81 ;  /* 0x0000e25104004986 */ /* 0x0001e2000c101526 */
[C---:B------:R-:W-:Y:S02]  /*6050*/  ISETP.GT.AND P4, PT, R3.reuse, RZ, P2 ;  /* 0x000000ff0300720c */ /* 0x040fe40001784270 */
[----:B------:R-:W-:Y:S01]  /*6060*/  ISETP.GT.AND P2, PT, R3, 0x8, P2 ;  /* 0x000000080300780c */ /* 0x000fe20001744270 */
[----:B0-----:R-:W-:Y:S02]  /*6070*/  @P3 IMAD.MOV.U32 R4, RZ, RZ, R8 ;  /* 0x000000ffff043224 */ /* 0x001fe400078e0008 */
[----:B------:R-:W-:-:S05]  /*6080*/  @P3 IMAD.MOV.U32 R5, RZ, RZ, R9 ;  /* 0x000000ffff053224 */ /* 0x000fca00078e0009 */
[----:B------:R0:W-:Y:S01]  /*6090*/  @P3 STG.E.U16 desc[UR38][R4.64+0xe0], R82 ;  /* 0x0000e05204003986 */ /* 0x0001e2000c101526 */
[C---:B------:R-:W-:Y:S02]  /*60a0*/  ISETP.GT.AND P3, PT, R3.reuse, RZ, P1 ;  /* 0x000000ff0300720c */ /* 0x040fe40000f64270 */
[----:B------:R-:W-:Y:S01]  /*60b0*/  ISETP.GT.AND P1, PT, R3, 0x8, P1 ;  /* 0x000000080300780c */ /* 0x000fe20000f24270 */
[----:B0-----:R-:W-:Y:S02]  /*60c0*/  @P0 IMAD.MOV.U32 R4, RZ, RZ, R8 ;  /* 0x000000ffff040224 */ /* 0x001fe400078e0008 */
[----:B------:R-:W-:-:S05]  /*60d0*/  @P0 IMAD.MOV.U32 R5, RZ, RZ, R9 ;  /* 0x000000ffff050224 */ /* 0x000fca00078e0009 */
[----:B------:R0:W-:Y:S03]  /*60e0*/  @P0 STG.E.U16 desc[UR38][R4.64+0xe2], R83 ;  /* 0x0000e25304000986 */ /* 0x0001e6000c101526 */
[----:B0-----:R-:W-:Y:S02]  /*60f0*/  @P3 IMAD.MOV.U32 R4, RZ, RZ, R6 ;  /* 0x000000ffff043224 */ /* 0x001fe400078e0006 */
[----:B------:R-:W-:-:S05]  /*6100*/  @P3 IMAD.MOV.U32 R5, RZ, RZ, R7 ;  /* 0x000000ffff053224 */ /* 0x000fca00078e0007 */
[----:B------:R0:W-:Y:S04]  /*6110*/  @P3 STG.E.U16 desc[UR38][R4.64+0xf0], R84 ;  /* 0x0000f05404003986 */ /* 0x0001e8000c101526 */
[----:B------:R4:W-:Y:S01]  /*6120*/  @P4 STG.E.U16 desc[UR38][R6.64+0xf2], R85 ;  /* 0x0000f25506004986 */ /* 0x0009e2000c101526 */
[----:B0-----:R-:W-:Y:S02]  /*6130*/  @P1 IMAD.MOV.U32 R4, RZ, RZ, R8 ;  /* 0x000000ffff041224 */ /* 0x001fe400078e0008 */
[----:B------:R-:W-:-:S05]  /*6140*/  @P1 IMAD.MOV.U32 R5, RZ, RZ, R9 ;  /* 0x000000ffff051224 */ /* 0x000fca00078e0009 */
[----:B------:R4:W-:Y:S04]  /*6150*/  @P1 STG.E.U16 desc[UR38][R4.64+0xf0], R86 ;  /* 0x0000f05604001986 */ /* 0x0009e8000c101526 */
[----:B------:R4:W-:Y:S02]  /*6160*/  @P2 STG.E.U16 desc[UR38][R8.64+0xf2], R87 ;  /* 0x0000f25708002986 */ /* 0x0009e4000c101526 */
.L_x_158:
[----:B------:R-:W-:Y:S05]  /*6170*/  BSYNC B0 ;  /* 0x0000000000007941 */ /* 0x000fea0003800000 */
.L_x_32:
[----:B------:R-:W-:Y:S01]  /*6180*/  IADD3 R16, P0, R16, UR36, RZ ;  /* 0x0000002410107c10 */ /* 0x000fe2000ff1e0ff */
[----:B------:R-:W-:Y:S01]  /*6190*/  ULDC.64 UR4, c[0x0][0x650] ;  /* 0x0001940000047ab9 */ /* 0x000fe20000000a00 */
[----:B------:R-:W-:Y:S01]  /*61a0*/  PRMT R3, RZ, 0x7610, R3 ;  /* 0x00007610ff037816 */ /* 0x000fe20000000003 */
[----:B------:R-:W-:Y:S01]  /*61b0*/  IMAD.MOV.U32 R100, RZ, RZ, -0x1 ;  /* 0xffffffffff647424 */ /* 0x000fe200078e00ff */
[----:B------:R-:W-:Y:S01]  /*61c0*/  IADD3.X R17, R17, UR42, RZ, P0, !PT ;  /* 0x0000002a11117c10 */ /* 0x000fe200087fe4ff */
[----:B------:R-:W-:Y:S01]  /*61d0*/  IMAD.MOV.U32 R99, RZ, RZ, -0x1 ;  /* 0xffffffffff637424 */ /* 0x000fe200078e00ff */
[----:B------:R-:W-:-:S04]  /*61e0*/  ISETP.GE.U32.AND P0, PT, R16, UR4, PT ;  /* 0x0000000410007c0c */ /* 0x000fc8000bf06070 */
[----:B------:R-:W-:-:S13]  /*61f0*/  ISETP.GE.U32.AND.EX P0, PT, R17, UR5, PT, P0 ;  /* 0x0000000511007c0c */ /* 0x000fda000bf06100 */
[----:B------:R-:W-:Y:S05]  /*6200*/  @P0 BRA `(.L_x_159) ;  /* 0x00000004004c0947 */ /* 0x000fea0003800000 */
[----:B------:R-:W0:Y:S01]  /*6210*/  LDC.64 R10, c[0x0][0x628] ;  /* 0x00018a00ff0a7b82 */ /* 0x000e220000000a00 */
[----:B---3--:R-:W3:Y:S01]  /*6220*/  S2R R12, SR_CTAID.X ;  /* 0x00000000000c7919 */ /* 0x008ee20000002500 */
[----:B-12-4-:R-:W-:Y:S02]  /*6230*/  IMAD.MOV.U32 R8, RZ, RZ, R16 ;  /* 0x000000ffff087224 */ /* 0x016fe400078e0010 */
[----:B------:R-:W-:Y:S01]  /*6240*/  IMAD.MOV.U32 R9, RZ, RZ, R17 ;  /* 0x000000ffff097224 */ /* 0x000fe200078e0011 */
[----:B------:R-:W1:Y:S03]  /*6250*/  S2R R20, SR_CTAID.Y ;  /* 0x0000000000147919 */ /* 0x000e660000002600 */
[----:B------:R-:W2:Y:S08]  /*6260*/  LDC R0, c[0x0][0x630] ;  /* 0x00018c00ff007b82 */ /* 0x000eb00000000800 */
[----:B------:R-:W4:Y:S01]  /*6270*/  LDC.64 R14, c[0x0][0x620] ;  /* 0x00018800ff0e7b82 */ /* 0x000f220000000a00 */
[----:B0-----:R-:W-:-:S04]  /*6280*/  ISETP.NE.U32.AND P0, PT, R10, RZ, PT ;  /* 0x000000ff0a00720c */ /* 0x001fc80003f05070 */
[----:B------:R-:W-:-:S13]  /*6290*/  ISETP.NE.AND.EX P0, PT, R11, RZ, PT, P0 ;  /* 0x000000ff0b00720c */ /* 0x000fda0003f05300 */
[----:B-1234-:R-:W-:Y:S05]  /*62a0*/  @!P0 BRA `(.L_x_160) ;  /* 0x0000000000288947 */ /* 0x01efea0003800000 */
        /* <DEDUP_REMOVED lines=10> */
.L_x_160:
[-CC-:B------:R-:W-:Y:S01]  /*6350*/  SHF.R.U64 R99, R8, R0.reuse, R9.reuse ;  /* 0x0000000008637219 */ /* 0x180fe20000001209 */
[----:B------:R-:W0:Y:S01]  /*6360*/  LDC.64 R26, c[0x0][0x640] ;  /* 0x00019000ff1a7b82 */ /* 0x000e220000000a00 */
[----:B------:R-:W-:Y:S01]  /*6370*/  SHF.R.U32.HI R0, RZ, R0, R9 ;  /* 0x00000000ff007219 */ /* 0x000fe20000011609 */
[----:B------:R-:W-:Y:S01]  /*6380*/  ULDC UR4, c[0x0][0x150] ;  /* 0x0000540000047ab9 */ /* 0x000fe20000000800 */
[----:B------:R-:W-:Y:S02]  /*6390*/  IADD3 R3, P0, RZ, -R99, RZ ;  /* 0x80000063ff037210 */ /* 0x000fe40007f1e0ff */
[----:B------:R-:W-:-:S03]  /*63a0*/  I2FP.F32.U32 R7, R12 ;  /* 0x0000000c00077245 */ /* 0x000fc60000201000 */
[----:B------:R-:W1:Y:S01]  /*63b0*/  LDC R6, c[0x0][0x618] ;  /* 0x00018600ff067b82 */ /* 0x000e620000000800 */
[----:B------:R-:W-:Y:S02]  /*63c0*/  IMAD.X R5, RZ, RZ, ~R0, P0 ;  /* 0x000000ffff057224 */ /* 0x000fe400000e0e00 */
[----:B------:R-:W-:Y:S01]  /*63d0*/  FMUL R7, R7, UR4 ;  /* 0x0000000407077c20 */ /* 0x000fe20008400000 */
[----:B------:R-:W-:Y:S01]  /*63e0*/  ULDC UR4, c[0x0][0x154] ;  /* 0x0000550000047ab9 */ /* 0x000fe20000000800 */
[-C--:B------:R-:W-:Y:S02]  /*63f0*/  IMAD R0, R5, R14.reuse, RZ ;  /* 0x0000000e05007224 */ /* 0x080fe400078e02ff */
[C---:B------:R-:W-:Y:S01]  /*6400*/  IMAD.WIDE.U32 R4, R3.reuse, R14, R16 ;  /* 0x0000000e03047225 */ /* 0x040fe200078e0010 */
[----:B------:R-:W2:Y:S01]  /*6410*/  LDC R11, c[0x0][0x608] ;  /* 0x00018200ff0b7b82 */ /* 0x000ea20000000800 */
[----:B------:R-:W3:Y:S02]  /*6420*/  F2I.U32.TRUNC.NTZ R7, R7 ;  /* 0x0000000700077305 */ /* 0x000ee4000020f000 */
[----:B------:R-:W-:-:S04]  /*6430*/  IMAD R3, R3, R15, R0 ;  /* 0x0000000f03037224 */ /* 0x000fc800078e0200 */
[----:B------:R-:W-:Y:S01]  /*6440*/  IMAD.IADD R3, R5, 0x1, R3 ;  /* 0x0000000105037824 */ /* 0x000fe200078e0203 */
[----:B------:R-:W4:Y:S01]  /*6450*/  LDC R8, c[0x0][0x658] ;  /* 0x00019600ff087b82 */ /* 0x000f220000000800 */
[----:B------:R-:W-:Y:S02]  /*6460*/  I2FP.F32.U32 R5, R20 ;  /* 0x0000001400057245 */ /* 0x000fe40000201000 */
[----:B0-----:R-:W-:-:S04]  /*6470*/  ISETP.NE.U32.AND P0, PT, R26, RZ, PT ;  /* 0x000000ff1a00720c */ /* 0x001fc80003f05070 */
[----:B------:R-:W-:Y:S01]  /*6480*/  ISETP.NE.AND.EX P0, PT, R27, RZ, PT, P0 ;  /* 0x000000ff1b00720c */ /* 0x000fe20003f05300 */
[----:B------:R-:W0:Y:S01]  /*6490*/  LDC R9, c[0x0][0x144] ;  /* 0x00005100ff097b82 */ /* 0x000e220000000800 */
[-C--:B-1----:R-:W-:Y:S01]  /*64a0*/  SHF.R.U64 R13, R4, R6.reuse, R3 ;  /* 0x00000006040d7219 */ /* 0x082fe20000001203 */
[----:B---3--:R-:W-:Y:S01]  /*64b0*/  IMAD.MOV R7, RZ, RZ, -R7 ;  /* 0x000000ffff077224 */ /* 0x008fe200078e0a07 */
[----:B------:R-:W-:Y:S01]  /*64c0*/  SHF.R.U32.HI R0, RZ, R6, R3 ;  /* 0x00000006ff007219 */ /* 0x000fe20000011603 */
[----:B------:R-:W-:-:S04]  /*64d0*/  FMUL R6, R5, UR4 ;  /* 0x0000000405067c20 */ /* 0x000fc80008400000 */
[----:B------:R-:W1:Y:S01]  /*64e0*/  LDC R21, c[0x0][0x148] ;  /* 0x00005200ff157b82 */ /* 0x000e620000000800 */
[----:B------:R3:W0:Y:S01]  /*64f0*/  F2I.U32.TRUNC.NTZ R14, R6 ;  /* 0x00000006000e7305 */ /* 0x000622000020f000 */
[-CC-:B--2---:R-:W-:Y:S02]  /*6500*/  SHF.R.U64 R10, R13, R11.reuse, R0.reuse ;  /* 0x0000000b0d0a7219 */ /* 0x184fe40000001200 */
[----:B------:R-:W-:-:S04]  /*6510*/  SHF.R.U32.HI R3, RZ, R11, R0 ;  /* 0x0000000bff037219 */ /* 0x000fc80000011600 */
[----:B-----5:R-:W2:Y:S01]  /*6520*/  LDC R24, c[0x0][0x648] ;  /* 0x00019200ff187b82 */ /* 0x020ea20000000800 */
[-CC-:B----4-:R-:W-:Y:S02]  /*6530*/  SHF.R.U64 R15, R10, R8.reuse, R3.reuse ;  /* 0x000000080a0f7219 */ /* 0x190fe40000001203 */
[----:B------:R-:W-:-:S03]  /*6540*/  SHF.R.U32.HI R5, RZ, R8, R3 ;  /* 0x00000008ff057219 */ /* 0x000fc60000011603 */
[----:B------:R-:W-:Y:S02]  /*6550*/  IMAD.MOV.U32 R4, RZ, RZ, R15 ;  /* 0x000000ffff047224 */ /* 0x000fe400078e000f */
[----:B------:R-:W4:Y:S01]  /*6560*/  LDC R28, c[0x0][0x638] ;  /* 0x00018e00ff1c7b82 */ /* 0x000f220000000800 */
[----:B0-----:R-:W-:-:S07]  /*6570*/  IMAD R25, R9, R7, R12 ;  /* 0x0000000709197224 */ /* 0x001fce00078e020c */
[----:B------:R-:W0:Y:S08]  /*6580*/  LDC R29, c[0x0][0x610] ;  /* 0x00018400ff1d7b82 */ /* 0x000e300000000800 */
[----:B------:R-:W0:Y:S01]  /*6590*/  LDC R30, c[0x0][0x600] ;  /* 0x00018000ff1e7b82 */ /* 0x000e220000000800 */
[----:B-1-3--:R-:W-:Y:S05]  /*65a0*/  @!P0 BRA `(.L_x_161) ;  /* 0x0000000000288947 */ /* 0x00afea0003800000 */
[----:B------:R-:W1:Y:S02]  /*65b0*/  LDC R0, c[0x0][0x64c] ;  /* 0x00019300ff007b82 */ /* 0x000e640000000800 */
[----:B-1----:R-:W-:-:S05]  /*65c0*/  IADD3 R3, P0, R15, R0, RZ ;  /* 0x000000000f037210 */ /* 0x002fca0007f1e0ff */
        /* <DEDUP_REMOVED lines=8> */
.L_x_161:
[----:B------:R-:W-:Y:S01]  /*6650*/  ISETP.NE.AND P0, PT, R2, 0x1, PT ;  /* 0x000000010200780c */ /* 0x000fe20003f05270 */
[----:B------:R-:W-:Y:S01]  /*6660*/  IMAD.MOV R14, RZ, RZ, -R14 ;  /* 0x000000ffff0e7224 */ /* 0x000fe200078e0a0e */
[----:B--2---:R-:W-:Y:S02]  /*6670*/  SHF.R.U64 R0, R4, R24, R5 ;  /* 0x0000001804007219 */ /* 0x004fe40000001205 */
[----:B------:R-:W-:Y:S02]  /*6680*/  LOP3.LUT R3, R10, R97, RZ, 0xc0, !PT ;  /* 0x000000610a037212 */ /* 0x000fe400078ec0ff */
[----:B------:R-:W-:Y:S01]  /*6690*/  LOP3.LUT R6, R13, R96, RZ, 0xc0, !PT ;  /* 0x000000600d067212 */ /* 0x000fe200078ec0ff */
[----:B------:R-:W-:Y:S02]  /*66a0*/  IMAD.MOV R4, RZ, RZ, -R0 ;  /* 0x000000ffff047224 */ /* 0x000fe400078e0a00 */
[----:B------:R-:W-:Y:S02]  /*66b0*/  IMAD R0, R92, R0, R3 ;  /* 0x000000005c007224 */ /* 0x000fe400078e0203 */
[----:B----4-:R-:W-:-:S02]  /*66c0*/  IMAD R3, R4, R28, R15 ;  /* 0x0000001c04037224 */ /* 0x010fc400078e020f */
[----:B------:R-:W-:Y:S02]  /*66d0*/  @P0 IMAD R25, R21, R14, R20 ;  /* 0x0000000e15190224 */ /* 0x000fe400078e0214 */
[----:B0-----:R-:W-:Y:S02]  /*66e0*/  IMAD R5, R3, R30, R6 ;  /* 0x0000001e03057224 */ /* 0x001fe400078e0206 */
[----:B------:R-:W-:Y:S02]  /*66f0*/  IMAD R0, R0, R29, R25 ;  /* 0x0000001d00007224 */ /* 0x000fe400078e0219 */
[----:B------:R-:W-:-:S03]  /*6700*/  IMAD.MOV.U32 R4, RZ, RZ, 0x1 ;  /* 0x00000001ff047424 */ /* 0x000fc600078e00ff */
[----:B------:R-:W-:Y:S02]  /*6710*/  SEL R100, R5, R0, !P0 ;  /* 0x0000000005647207 */ /* 0x000fe40004000000 */
[----:B------:R-:W-:Y:S02]  /*6720*/  PRMT R3, R4, 0x7610, R3 ;  /* 0x0000761004037816 */ /* 0x000fe40000000003 */
[----:B------:R-:W-:-:S07]  /*6730*/  SEL R0, R0, R5, !P0 ;  /* 0x0000000500007207 */ /* 0x000fce0004000000 */
.L_x_159:
[----:B------:R-:W-:Y:S01]  /*6740*/  LOP3.LUT P0, RZ, R3, 0xff, RZ, 0xc0, !PT ;  /* 0x000000ff03ff7812 */ /* 0x000fe2000780c0ff */
[----:B------:R-:W-:Y:S01]  /*6750*/  UIMAD.WIDE.U32 UR4, UR41, -0x33333333, URZ ;  /* 0xcccccccd290478a5 */ /* 0x000fe2000f8e003f */
[----:B------:R-:W-:-:S03]  /*6760*/  IMAD.MOV.U32 R101, RZ, RZ, R0 ;  /* 0x000000ffff657224 */ /* 0x000fc600078e0000 */
[----:B------:R-:W-:-:S04]  /*6770*/  USHF.R.U32.HI UR4, URZ, 0x2, UR5 ;  /* 0x000000023f047899 */ /* 0x000fc80008011605 */
[----:B------:R-:W-:-:S04]  /*6780*/  UIMAD UR41, UR4, -0x5, UR41 ;  /* 0xfffffffb042978a4 */ /* 0x000fc8000f8e0229 */
[----:B------:R-:W-:Y:S08]  /*6790*/  @P0 BRA `(.L_x_162) ;  /* 0xffffffac00240947 */ /* 0x000ff0000383ffff */
[----:B------:R-:W-:Y:S05]  /*67a0*/  EXIT ;  /* 0x000000000000794d */ /* 0x000fea0003800000 */
.L_x_7:
        /* <DEDUP_REMOVED lines=26> */
.L_x_164:
[----:B------:R-:W0:Y:S01]  /*6950*/  LDC.64 R28, c[0x0][0x640] ;  /* 0x00019000ff1c7b82 */ /* 0x000e220000000a00 */
[-CC-:B------:R-:W-:Y:S01]  /*6960*/  SHF.R.U64 R22, R14, R6.reuse, R15.reuse ;  /* 0x000000060e167219 */ /* 0x180fe2000000120f */
[----:B------:R-:W-:Y:S01]  /*6970*/  IMAD.MOV.U32 R30, RZ, RZ, 0x1 ;  /* 0x00000001ff1e7424 */ /* 0x000fe200078e00ff */
[----:B------:R-:W-:Y:S02]  /*6980*/  SHF.R.U32.HI R6, RZ, R6, R15 ;  /* 0x00000006ff067219 */ /* 0x000fe4000001160f */
[----:B------:R-:W-:-:S03]  /*6990*/  IADD3 R13, P0, RZ, -R22, RZ ;  /* 0x80000016ff0d7210 */ /* 0x000fc60007f1e0ff */
[----:B------:R-:W1:Y:S02]  /*69a0*/  LDC R12, c[0x0][0x618] ;  /* 0x00018600ff0c7b82 */ /* 0x000e640000000800 */
[----:B------:R-:W-:-:S04]  /*69b0*/  IMAD.X R11, RZ, RZ, ~R6, P0 ;  /* 0x000000ffff0b7224 */ /* 0x000fc800000e0e06 */
[-C--:B------:R-:W-:Y:S02]  /*69c0*/  IMAD R6, R11, R24.reuse, RZ ;  /* 0x000000180b067224 */ /* 0x080fe400078e02ff */
[----:B------:R-:W2:Y:S01]  /*69d0*/  LDC R14, c[0x0][0x608] ;  /* 0x00018200ff0e7b82 */ /* 0x000ea20000000800 */
[----:B------:R-:W-:-:S04]  /*69e0*/  IMAD.WIDE.U32 R10, R13, R24, R16 ;  /* 0x000000180d0a7225 */ /* 0x000fc800078e0010 */
[----:B------:R-:W-:-:S03]  /*69f0*/  IMAD R13, R13, R25, R6 ;  /* 0x000000190d0d7224 */ /* 0x000fc600078e0206 */
[----:B------:R-:W3:Y:S01]  /*6a00*/  LDC R27, c[0x0][0x658] ;  /* 0x00019600ff1b7b82 */ /* 0x000ee20000000800 */
[----:B------:R-:W-:Y:S01]  /*6a10*/  IMAD.IADD R11, R11, 0x1, R13 ;  /* 0x000000010b0b7824 */ /* 0x000fe200078e020d */
[----:B0-----:R-:W-:-:S04]  /*6a20*/  ISETP.NE.U32.AND P0, PT, R28, RZ, PT ;  /* 0x000000ff1c00720c */ /* 0x001fc80003f05070 */
[----:B------:R-:W-:Y:S02]  /*6a30*/  ISETP.NE.AND.EX P0, PT, R29, RZ, PT, P0 ;  /* 0x000000ff1d00720c */ /* 0x000fe40003f05300 */
[----:B------:R-:W0:Y:S01]  /*6a40*/  LDC R24, c[0x0][0x600] ;  /* 0x00018000ff187b82 */ /* 0x000e220000000800 */
[-CC-:B-1----:R-:W-:Y:S01]  /*6a50*/  SHF.R.U64 R8, R10, R12.reuse, R11.reuse ;  /* 0x0000000c0a087219 */ /* 0x182fe2000000120b */
[----:B------:R-:W-:Y:S01]  /*6a60*/  IMAD.MOV.U32 R10, RZ, RZ, -0x1 ;  /* 0xffffffffff0a7424 */ /* 0x000fe200078e00ff */
[----:B------:R-:W-:-:S05]  /*6a70*/  SHF.R.U32.HI R11, RZ, R12, R11 ;  /* 0x0000000cff0b7219 */ /* 0x000fca000001160b */
[----:B------:R-:W1:Y:S01]  /*6a80*/  LDC R25, c[0x0][0x648] ;  /* 0x00019200ff197b82 */ /* 0x000e620000000800 */
[-CC-:B--2---:R-:W-:Y:S02]  /*6a90*/  SHF.R.U64 R21, R8, R14.reuse, R11.reuse ;  /* 0x0000000e08157219 */ /* 0x184fe4000000120b */
[----:B------:R-:W-:-:S05]  /*6aa0*/  SHF.R.U32.HI R6, RZ, R14, R11 ;  /* 0x0000000eff067219 */ /* 0x000fca000001160b */
[----:B------:R-:W2:Y:S01]  /*6ab0*/  LDC R26, c[0x0][0x638] ;  /* 0x00018e00ff1a7b82 */ /* 0x000ea20000000800 */
[-C--:B---3--:R-:W-:Y:S02]  /*6ac0*/  SHF.L.U32 R10, R10, R27.reuse, RZ ;  /* 0x0000001b0a0a7219 */ /* 0x088fe400000006ff */
[-CC-:B------:R-:W-:Y:S02]  /*6ad0*/  SHF.R.U64 R23, R21, R27.reuse, R6.reuse ;  /* 0x0000001b15177219 */ /* 0x180fe40000001206 */
[----:B------:R-:W-:Y:S02]  /*6ae0*/  LOP3.LUT R32, RZ, R10, RZ, 0x33, !PT ;  /* 0x0000000aff207212 */ /* 0x000fe400078e33ff */
[----:B------:R-:W-:Y:S01]  /*6af0*/  SHF.R.U32.HI R11, RZ, R27, R6 ;  /* 0x0000001bff0b7219 */ /* 0x000fe20000011606 */
[----:B------:R-:W3:Y:S01]  /*6b00*/  LDC R31, c[0x0][0x610] ;  /* 0x00018400ff1f7b82 */ /* 0x000ee20000000800 */
[----:B------:R-:W-:Y:S01]  /*6b10*/  IMAD.MOV.U32 R10, RZ, RZ, R23 ;  /* 0x000000ffff0a7224 */ /* 0x000fe200078e0017 */
[----:B------:R-:W-:Y:S06]  /*6b20*/  @!P0 BRA `(.L_x_165) ;  /* 0x0000000000288947 */ /* 0x000fec0003800000 */
        /* <DEDUP_REMOVED lines=10> */
.L_x_165:
[----:B------:R-:W-:Y:S02]  /*6bd0*/  ISETP.NE.AND P0, PT, R2, 0x1, PT ;  /* 0x000000010200780c */ /* 0x000fe40003f05270 */
[----:B-1----:R-:W-:Y:S01]  /*6be0*/  SHF.R.U64 R6, R10, R25, R11 ;  /* 0x000000190a067219 */ /* 0x002fe2000000120b */
[----:B0-----:R-:W-:Y:S01]  /*6bf0*/  VIADD R11, R24, 0xffffffff ;  /* 0xffffffff180b7836 */ /* 0x001fe20000000000 */
[----:B------:R-:W-:Y:S02]  /*6c00*/  SHF.L.U32 R30, R30, R27, RZ ;  /* 0x0000001b1e1e7219 */ /* 0x000fe400000006ff */
[----:B------:R-:W-:Y:S01]  /*6c10*/  LOP3.LUT R5, R21, R32, RZ, 0xc0, !PT ;  /* 0x0000002015057212 */ /* 0x000fe200078ec0ff */
[----:B------:R-:W-:-:S04]  /*6c20*/  IMAD.MOV R10, RZ, RZ, -R6 ;  /* 0x000000ffff0a7224 */ /* 0x000fc800078e0a06 */
[----:B------:R-:W-:Y:S01]  /*6c30*/  IMAD R6, R30, R6, R5 ;  /* 0x000000061e067224 */ /* 0x000fe200078e0205 */
[----:B------:R-:W-:Y:S01]  /*6c40*/  LOP3.LUT R5, R8, R11, RZ, 0xc0, !PT ;  /* 0x0000000b08057212 */ /* 0x000fe200078ec0ff */
[----:B------:R-:W-:Y:S02]  /*6c50*/  @P0 IMAD R7, R9, R20, R4 ;  /* 0x0000001409070224 */ /* 0x000fe400078e0204 */
[----:B--2---:R-:W-:Y:S02]  /*6c60*/  IMAD R4, R10, R26, R23 ;  /* 0x0000001a0a047224 */ /* 0x004fe400078e0217 */
[----:B---3--:R-:W-:Y:S02]  /*6c70*/  IMAD R7, R6, R31, R7 ;  /* 0x0000001f06077224 */ /* 0x008fe400078e0207 */
[----:B------:R-:W-:Y:S02]  /*6c80*/  IMAD R4, R4, R24, R5 ;  /* 0x0000001804047224 */ /* 0x000fe400078e0205 */
[----:B------:R-:W-:-:S02]  /*6c90*/  IMAD.MOV.U32 R8, RZ, RZ, 0x1 ;  /* 0x00000001ff087424 */ /* 0x000fc400078e00ff */
[----:B------:R-:W-:Y:S01]  /*6ca0*/  IMAD.MOV.U32 R6, RZ, RZ, R22 ;  /* 0x000000ffff067224 */ /* 0x000fe200078e0016 */
[----:B------:R-:W-:Y:S02]  /*6cb0*/  SEL R19, R4, R7, !P0 ;  /* 0x0000000704137207 */ /* 0x000fe40004000000 */
[----:B------:R-:W-:-:S07]  /*6cc0*/  SEL R21, R7, R4, !P0 ;  /* 0x0000000407157207 */ /* 0x000fce0004000000 */
.L_x_163:
[----:B------:R-:W-:-:S08]  /*6cd0*/  NOP ;  /* 0x0000000000007918 */ /* 0x000fd00000000000 */
[----:B------:R-:W0:-:S00]  /*6ce0*/  USETMAXREG.DEALLOC.CTAPOOL 0x28 ;  /* 0x00000028000079c8 */ /* 0x000e0000080e0500 */
[----:B0-----:R-:W-:-:S13]  /*6cf0*/  ISETP.NE.AND P0, PT, R3, RZ, PT ;  /* 0x000000ff0300720c */ /* 0x001fda0003f05270 */
[----:B------:R-:W-:Y:S05]  /*6d00*/  @P0 EXIT ;  /* 0x000000000000094d */ /* 0x000fea0003800000 */
[----:B------:R-:W-:Y:S01]  /*6d10*/  LOP3.LUT P0, RZ, R8, 0xff, RZ, 0xc0, !PT ;  /* 0x000000ff08ff7812 */ /* 0x000fe2000780c0ff */
[----:B------:R-:W-:Y:S02]  /*6d20*/  IMAD.MOV.U32 R3, RZ, RZ, 0x1 ;  /* 0x00000001ff037424 */ /* 0x000fe400078e00ff */
[----:B------:R-:W-:-:S10]  /*6d30*/  IMAD.MOV.U32 R8, RZ, RZ, RZ ;  /* 0x000000ffff087224 */ /* 0x000fd400078e00ff */
[----:B------:R-:W-:Y:S05]  /*6d40*/  @!P0 BRA `(.L_x_166) ;  /* 0x0000000c00248947 */ /* 0x000fea0003800000 */
[----:B------:R-:W0:Y:S01]  /*6d50*/  LDC R3, c[0x0][0x28c] ;  /* 0x0000a300ff037b82 */ /* 0x000e220000000800 */
[----:B------:R-:W-:Y:S01]  /*6d60*/  ULDC UR5, c[0x0][0x658] ;  /* 0x0001960000057ab9 */ /* 0x000fe20000000800 */
[----:B------:R-:W-:Y:S01]  /*6d70*/  UMOV UR6, 0xffffffff ;  /* 0xffffffff00067882 */ /* 0x000fe20000000000 */
[----:B------:R-:W-:Y:S01]  /*6d80*/  BSSY B0, `(.L_x_166) ;  /* 0x00000c5000007945 */ /* 0x000fe20003800000 */
[----:B------:R-:W-:Y:S01]  /*6d90*/  USHF.L.U32 UR6, UR6, UR5, URZ ;  /* 0x0000000506067299 */ /* 0x000fe2000800063f */
[----:B------:R-:W-:Y:S01]  /*6da0*/  IMAD.MOV.U32 R10, RZ, RZ, 0x1 ;  /* 0x00000001ff0a7424 */ /* 0x000fe200078e00ff */
[----:B------:R-:W-:Y:S01]  /*6db0*/  LOP3.LUT R9, R18, 0x2, RZ, 0xfc, !PT ;  /* 0x0000000212097812 */ /* 0x000fe200078efcff */
[----:B------:R-:W-:Y:S01]  /*6dc0*/  IMAD.MOV.U32 R8, RZ, RZ, RZ ;  /* 0x000000ffff087224 */ /* 0x000fe200078e00ff */
[----:B------:R-:W1:Y:S01]  /*6dd0*/  S2UR UR8, SR_CgaCtaId ;  /* 0x00000000000879c3 */ /* 0x000e620000008800 */
[----:B------:R-:W-:Y:S01]  /*6de0*/  ULDC UR4, c[0x0][0x600] ;  /* 0x0001800000047ab9 */ /* 0x000fe20000000800 */
[----:B------:R-:W-:Y:S01]  /*6df0*/  UMOV UR7, 0x1 ;  /* 0x0000000100077882 */ /* 0x000fe20000000000 */
[----:B------:R-:W-:-:S02]  /*6e00*/  UIADD3 UR15, UR4, -0x1, URZ ;  /* 0xffffffff040f7890 */ /* 0x000fc4000fffe03f */
[----:B------:R-:W-:Y:S02]  /*6e10*/  USHF.L.U32 UR17, UR7, UR5, URZ ;  /* 0x0000000507117299 */ /* 0x000fe4000800063f */
[----:B------:R-:W-:Y:S01]  /*6e20*/  ULOP3.LUT UR16, URZ, UR6, URZ, 0x33, !UPT ;  /* 0x000000063f107292 */ /* 0x000fe2000f8e333f */
[----:B------:R-:W-:Y:S01]  /*6e30*/  ULDC.64 UR20, c[0x0][0x198] ;  /* 0x0000660000147ab9 */ /* 0x000fe20000000a00 */
[----:B0-----:R-:W-:-:S05]  /*6e40*/  VIADD R3, R3, 0x3f ;  /* 0x0000003f03037836 */ /* 0x001fca0000000000 */
[----:B------:R-:W-:Y:S01]  /*6e50*/  SHF.R.S32.HI R4, RZ, 0x1f, R3 ;  /* 0x0000001fff047819 */ /* 0x000fe20000011403 */
[----:B-1----:R-:W-:-:S03]  /*6e60*/  IMAD.U32 R12, RZ, RZ, UR8 ;  /* 0x00000008ff0c7e24 */ /* 0x002fc6000f8e00ff */
[----:B------:R-:W-:Y:S01]  /*6e70*/  LEA.HI R4, R4, R3, RZ, 0x6 ;  /* 0x0000000304047211 */ /* 0x000fe200078f30ff */
[----:B------:R-:W-:-:S03]  /*6e80*/  IMAD.MOV.U32 R3, RZ, RZ, 0x1 ;  /* 0x00000001ff037424 */ /* 0x000fc600078e00ff */
[----:B------:R-:W-:-:S05]  /*6e90*/  SHF.R.S32.HI R11, RZ, 0x6, R4 ;  /* 0x00000006ff0b7819 */ /* 0x000fca0000011404 */
[----:B------:R-:W-:-:S07]  /*6ea0*/  VIADD R13, R11, 0x1 ;  /* 0x000000010b0d7836 */ /* 0x000fce0000000000 */
.L_x_177:
[----:B------:R-:W-:-:S03]  /*6eb0*/  UMOV UR4, 0xffffffff ;  /* 0xffffffff00047882 */ /* 0x000fc60000000000 */
[----:B------:R-:W-:Y:S05]  /*6ec0*/  BRA.DIV UR4, `(.L_x_167) ;  /* 0x0000000e04d07947 */ /* 0x000fea000b800000 */
[----:B------:R-:W-:-:S13]  /*6ed0*/  ELECT P6, URZ, PT ;  /* 0x00000000003f782f */ /* 0x000fda00038c0000 */
.L_x_189:
[----:B------:R-:W0:Y:S01]  /*6ee0*/  LDC R4, c[0x0][0x28c] ;  /* 0x0000a300ff047b82 */ /* 0x000e220000000800 */
[----:B------:R-:W-:Y:S01]  /*6ef0*/  BSSY B1, `(.L_x_168) ;  /* 0x000003b000017945 */ /* 0x000fe20003800000 */
[----:B0-----:R-:W-:-:S13]  /*6f00*/  ISETP.LT.OR P6, PT, R4, 0x1, !P6 ;  /* 0x000000010400780c */ /* 0x001fda00077c1670 */
[----:B------:R-:W-:Y:S05]  /*6f10*/  @P6 BRA `(.L_x_169) ;  /* 0x0000000000e06947 */ /* 0x000fea0003800000 */
[----:B------:R-:W-:Y:S02]  /*6f20*/  IMAD R21, R21, 0x2, R12 ;  /* 0x0000000215157824 */ /* 0x000fe400078e020c */
[----:B------:R-:W-:Y:S02]  /*6f30*/  IMAD.SHL.U32 R19, R19, 0x80, RZ ;  /* 0x0000008013137824 */ /* 0x000fe400078e00ff */
[----:B------:R-:W-:Y:S02]  /*6f40*/  IMAD.MOV.U32 R22, RZ, RZ, RZ ;  /* 0x000000ffff167224 */ /* 0x000fe400078e00ff */
[----:B------:R-:W-:Y:S02]  /*6f50*/  IMAD.MOV.U32 R4, RZ, RZ, R13 ;  /* 0x000000ffff047224 */ /* 0x000fe400078e000d */
[----:B------:R-:W-:Y:S02]  /*6f60*/  IMAD.MOV.U32 R5, RZ, RZ, R3 ;  /* 0x000000ffff057224 */ /* 0x000fe400078e0003 */
[----:B------:R-:W-:-:S02]  /*6f70*/  IMAD.MOV.U32 R7, RZ, RZ, R8 ;  /* 0x000000ffff077224 */ /* 0x000fc400078e0008 */
[----:B------:R-:W-:-:S07]  /*6f80*/  IMAD.SHL.U32 R21, R21, 0x40, RZ ;  /* 0x0000004015157824 */ /* 0x000fce00078e00ff */
.L_x_172:
[----:B------:R-:W0:Y:S01]  /*6f90*/  S2UR UR4, SR_CgaCtaId ;  /* 0x00000000000479c3 */ /* 0x000e220000008800 */
[----:B------:R-:W-:Y:S02]  /*6fa0*/  MOV R15, 0x400 ;  /* 0x00000400000f7802 */ /* 0x000fe40000000f00 */
[----:B------:R-:W-:Y:S02]  /*6fb0*/  SHF.L.U32 R14, R5, 0x1f, RZ ;  /* 0x0000001f050e7819 */ /* 0x000fe400000006ff */
[----:B------:R-:W-:Y:S01]  /*6fc0*/  ISETP.NE.AND P1, PT, R0, RZ, PT ;  /* 0x000000ff0000720c */ /* 0x000fe20003f25270 */
[----:B0-----:R-:W-:-:S05]  /*6fd0*/  IMAD.U32 R12, RZ, RZ, UR4 ;  /* 0x00000004ff0c7e24 */ /* 0x001fca000f8e00ff */
[----:B------:R-:W-:-:S07]  /*6fe0*/  LEA R20, R12, R15, 0x18 ;  /* 0x0000000f0c147211 */ /* 0x000fce00078ec0ff */
[----:B------:R-:W0:Y:S01]  /*6ff0*/  @!P1 LDC R15, c[0x0][0x500] ;  /* 0x00014000ff0f9b82 */ /* 0x000e220000000800 */
[----:B------:R-:W-:-:S04]  /*7000*/  IMAD R23, R7, 0x8, R20 ;  /* 0x0000000807177824 */ /* 0x000fc800078e0214 */
[----:B------:R-:W1:Y:S02]  /*7010*/  SYNCS.PHASECHK.TRANS64.TRYWAIT P0, [R23+URZ+0x28], R14 ;  /* 0x0000280e170075a7 */ /* 0x000e64000800017f */
[----:B-1----:R-:W-:Y:S05]  /*7020*/  @!P0 BRA `(.L_x_170) ;  /* 0x0000000c00988947 */ /* 0x002fea0003800000 */
.L_x_190:
[----:B-1----:R-:W-:Y:S01]  /*7030*/  PRMT R14, R9, 0x9910, RZ ;  /* 0x00009910090e7816 */ /* 0x002fe200000000ff */
[----:B0-----:R0:W-:Y:S03]  /*7040*/  @!P1 SYNCS.ARRIVE.TRANS64 RZ, [R23+URZ], R15 ;  /* 0x0000000f17ff99a7 */ /* 0x0011e6000800003f */
[----:B------:R-:W-:-:S13]  /*7050*/  ISETP.NE.AND P0, PT, R14, 0x2, PT ;  /* 0x000000020e00780c */ /* 0x000fda0003f05270 */
[----:B0-----:R-:W-:Y:S05]  /*7060*/  @P0 BRA `(.L_x_171) ;  /* 0x0000000000040947 */ /* 0x001fea0003800000 */
[----:B------:R-:W-:Y:S01]  /*7070*/  BPT.TRAP 0x1 ;  /* 0x000000040000795c */ /* 0x000fe20000300000 */
.L_x_171:
[----:B------:R-:W-:Y:S01]  /*7080*/  IMAD R14, R7, 0x2, R12 ;  /* 0x00000002070e7824 */ /* 0x000fe200078e020c */
[----:B------:R-:W-:Y:S01]  /*7090*/  R2UR UR9, R23 ;  /* 0x00000000170972ca */ /* 0x000fe200000e0000 */
[----:B------:R-:W-:Y:S01]  /*70a0*/  VIADD R4, R4, 0xffffffff ;  /* 0xffffffff04047836 */ /* 0x000fe20000000000 */
[----:B------:R-:W-:Y:S01]  /*70b0*/  UIADD3 UR4, UP0, UR20, 0xf0, URZ ;  /* 0x000000f014047890 */ /* 0x000fe2000ff1e03f */
[----:B------:R-:W-:Y:S01]  /*70c0*/  IMAD.SHL.U32 R14, R14, 0x1000, RZ ;  /* 0x000010000e0e7824 */ /* 0x000fe200078e00ff */
[----:B------:R-:W-:Y:S01]  /*70d0*/  R2UR UR11, R21 ;  /* 0x00000000150b72ca */ /* 0x000fe200000e0000 */
[----:B------:R-:W-:Y:S01]  /*70e0*/  UIADD3 UR22, UP1, UR20, 0x1f0, URZ ;  /* 0x000001f014167890 */ /* 0x000fe2000ff3e03f */
[----:B------:R-:W-:Y:S01]  /*70f0*/  R2UR UR10, R22 ;  /* 0x00000000160a72ca */ /* 0x000fe200000e0000 */
[--C-:B------:R-:W-:Y:S01]  /*7100*/  IMAD R14, R14, 0x2, R20.reuse ;  /* 0x000000020e0e7824 */ /* 0x100fe200078e0214 */
[----:B------:R-:W-:Y:S01]  /*7110*/  R2UR UR12, R6 ;  /* 0x00000000060c72ca */ /* 0x000fe200000e0000 */
[----:B------:R-:W-:Y:S01]  /*7120*/  IMAD R20, R7, 0x4000, R20 ;  /* 0x0000400007147824 */ /* 0x000fe200078e0214 */
[----:B------:R-:W-:Y:S01]  /*7130*/  R2UR UR18, R19 ;  /* 0x00000000131272ca */ /* 0x000fe200000e0000 */
[----:B------:R-:W-:Y:S01]  /*7140*/  VIADD R7, R7, 0x1 ;  /* 0x0000000107077836 */ /* 0x000fe20000000000 */
[----:B------:R-:W-:Y:S01]  /*7150*/  R2UR UR5, R14 ;  /* 0x000000000e0572ca */ /* 0x000fe200000e0000 */
[----:B------:R-:W-:Y:S01]  /*7160*/  UIADD3.X UR23, URZ, UR21, URZ, UP1, !UPT ;  /* 0x000000153f177290 */ /* 0x000fe20008ffe43f */
[----:B------:R-:W-:Y:S01]  /*7170*/  R2UR UR8, R20 ;  /* 0x00000000140872ca */ /* 0x000fe200000e0000 */
[----:B------:R-:W-:Y:S01]  /*7180*/  UMOV UR19, 0x30000 ;  /* 0x0003000000137882 */ /* 0x000fe20000000000 */
[----:B------:R-:W-:Y:S01]  /*7190*/  ISETP.GT.AND P1, PT, R4, 0x1, PT ;  /* 0x000000010400780c */ /* 0x000fe20003f24270 */
[----:B------:R-:W-:Y:S01]  /*71a0*/  UMOV UR6, 0x0 ;  /* 0x0000000000067882 */ /* 0x000fe20000000000 */
[----:B------:R-:W-:Y:S01]  /*71b0*/  UMOV UR7, 0x10000000 ;  /* 0x1000000000077882 */ /* 0x000fe20000000000 */
[----:B------:R-:W-:Y:S01]  /*71c0*/  ISETP.NE.AND P0, PT, R7, 0x5, PT ;  /* 0x000000050700780c */ /* 0x000fe20003f05270 */
[----:B------:R-:W-:-:S03]  /*71d0*/  VIADD R22, R22, 0x40 ;  /* 0x0000004016167836 */ /* 0x000fc60000000000 */
[----:B------:R-:W-:Y:S02]  /*71e0*/  SEL R14, RZ, 0x1, P0 ;  /* 0x00000001ff0e7807 */ /* 0x000fe40000000000 */
[----:B------:R-:W-:Y:S01]  /*71f0*/  UIADD3 UR13, UR5, 0x100, URZ ;  /* 0x00000100050d7890 */ /* 0x000fe2000fffe03f */
[----:B------:R-:W-:Y:S01]  /*7200*/  SEL R7, R7, RZ, P0 ;  /* 0x000000ff07077207 */ /* 0x000fe20000000000 */
[----:B------:R-:W-:Y:S01]  /*7210*/  UIADD3.X UR5, URZ, UR21, URZ, UP0, !UPT ;  /* 0x000000153f057290 */ /* 0x000fe200087fe43f */
[----:B------:R-:W-:Y:S01]  /*7220*/  LOP3.LUT R5, R5, R14, RZ, 0x3c, !PT ;  /* 0x0000000e05057212 */ /* 0x000fe200078e3cff */
[----:B------:R-:W-:-:S03]  /*7230*/  UIADD3 UR14, UR8, 0x14100, URZ ;  /* 0x00014100080e7890 */ /* 0x000fc6000fffe03f */
[----:B------:R-:W-:-:S04]  /*7240*/  UMOV UR8, UR13 ;  /* 0x0000000d00087c82 */ /* 0x000fc80008000000 */
[----:B------:R0:W-:Y:S02]  /*7250*/  UTMALDG.3D.MULTICAST [UR8], [UR4], UR19, desc[UR6] ;  /* 0x00000608040073b4 */ /* 0x0001e40008011813 */
[----:B0-----:R-:W-:Y:S01]  /*7260*/  UMOV UR8, UR14 ;  /* 0x0000000e00087c82 */ /* 0x001fe20008000000 */
[----:B------:R-:W-:Y:S02]  /*7270*/  UMOV UR11, UR18 ;  /* 0x00000012000b7c82 */ /* 0x000fe40008000000 */
[----:B------:R0:W-:Y:S02]  /*7280*/  UTMALDG.3D [UR8], [UR22], desc[UR6] ;  /* 0x00000608160075b4 */ /* 0x0001e40008011000 */
[----:B0-----:R-:W-:Y:S05]  /*7290*/  @P1 BRA `(.L_x_172) ;  /* 0xfffffffc003c1947 */ /* 0x001fea000383ffff */
.L_x_169:
[----:B------:R-:W-:Y:S05]  /*72a0*/  BSYNC B1 ;  /* 0x0000000000017941 */ /* 0x000fea0003800000 */
.L_x_168:
[----:B------:R-:W-:Y:S01]  /*72b0*/  LOP3.LUT P1, RZ, R10, 0xff, RZ, 0xc0, !PT ;  /* 0x000000ff0aff7812 */ /* 0x000fe2000782c0ff */
[C---:B------:R-:W-:Y:S01]  /*72c0*/  IMAD.IADD R7, R11.reuse, 0x1, R8 ;  /* 0x000000010b077824 */ /* 0x040fe200078e0208 */
[----:B------:R-:W-:Y:S01]  /*72d0*/  ULDC.64 UR4, c[0x0][0x650] ;  /* 0x0001940000047ab9 */ /* 0x000fe20000000a00 */
[----:B------:R-:W-:Y:S01]  /*72e0*/  ISETP.GE.U32.AND P2, PT, R11, 0x5, PT ;  /* 0x000000050b00780c */ /* 0x000fe20003f46070 */
[----:B------:R-:W-:Y:S01]  /*72f0*/  BSSY B1, `(.L_x_173) ;  /* 0x000006b000017945 */ /* 0x000fe20003800000 */
[----:B------:R-:W-:Y:S01]  /*7300*/  IMAD.MOV.U32 R21, RZ, RZ, -0x1 ;  /* 0xffffffffff157424 */ /* 0x000fe200078e00ff */
[----:B------:R-:W-:Y:S01]  /*7310*/  ISETP.GT.U32.AND P0, PT, R7, 0x4, PT ;  /* 0x000000040700780c */ /* 0x000fe20003f04070 */
[----:B------:R-:W-:Y:S01]  /*7320*/  IMAD.MOV.U32 R19, RZ, RZ, -0x1 ;  /* 0xffffffffff137424 */ /* 0x000fe200078e00ff */
[----:B------:R-:W-:Y:S02]  /*7330*/  PRMT R10, RZ, 0x7610, R10 ;  /* 0x00007610ff0a7816 */ /* 0x000fe4000000000a */
[----:B------:R-:W-:-:S03]  /*7340*/  ISETP.LT.U32.AND P0, PT, R11, 0x5, P0 ;  /* 0x000000050b00780c */ /* 0x000fc60000701070 */
[----:B------:R-:W0:Y:S01]  /*7350*/  @P1 S2R R12, SR_CgaCtaId ;  /* 0x00000000000c1919 */ /* 0x000e220000008800 */
[----:B------:R-:W-:-:S04]  /*7360*/  @P1 MOV R5, 0x400 ;  /* 0x0000040000051802 */ /* 0x000fc80000000f00 */
[----:B0-----:R-:W-:Y:S01]  /*7370*/  @P1 LEA R6, R12, R5, 0x18 ;  /* 0x000000050c061211 */ /* 0x001fe200078ec0ff */
[----:B------:R-:W-:Y:S01]  /*7380*/  IMAD.WIDE.U32 R4, R7, -0x33333333, RZ ;  /* 0xcccccccd07047825 */ /* 0x000fe200078e00ff */
[----:B------:R-:W-:Y:S02]  /*7390*/  SEL R4, RZ, 0x1, !P0 ;  /* 0x00000001ff047807 */ /* 0x000fe40004000000 */
[----:B------:R0:W-:Y:S01]  /*73a0*/  @P1 SYNCS.ARRIVE.TRANS64.A1T0 RZ, [R6+URZ+0x68], RZ ;  /* 0x000068ff06ff19a7 */ /* 0x0001e2000810003f */
[----:B------:R-:W-:Y:S02]  /*73b0*/  IADD3 R16, P1, R16, UR36, RZ ;  /* 0x0000002410107c10 */ /* 0x000fe4000ff3e0ff */
[----:B------:R-:W-:Y:S02]  /*73c0*/  LOP3.LUT R3, R3, R4, RZ, 0x3c, !PT ;  /* 0x0000000403037212 */ /* 0x000fe400078e3cff */
[----:B------:R-:W-:Y:S02]  /*73d0*/  IADD3.X R17, R17, UR42, RZ, P1, !PT ;  /* 0x0000002a11117c10 */ /* 0x000fe40008ffe4ff */
[----:B------:R-:W-:-:S02]  /*73e0*/  ISETP.GE.U32.AND P0, PT, R16, UR4, PT ;  /* 0x0000000410007c0c */ /* 0x000fc4000bf06070 */
[----:B0-----:R-:W-:Y:S02]  /*73f0*/  SHF.R.U32.HI R6, RZ, 0x2, R5 ;  /* 0x00000002ff067819 */ /* 0x001fe40000011605 */
[----:B------:R-:W-:Y:S02]  /*7400*/  ISETP.GE.U32.AND.EX P0, PT, R17, UR5, PT, P0 ;  /* 0x0000000511007c0c */ /* 0x000fe4000bf06100 */
[----:B------:R-:W-:Y:S01]  /*7410*/  @P2 LOP3.LUT R3, R3, 0x1, R6, 0x78, !PT ;  /* 0x0000000103032812 */ /* 0x000fe200078e7806 */
[----:B------:R-:W-:Y:S01]  /*7420*/  IMAD R8, R6, -0x5, R7 ;  /* 0xfffffffb06087824 */ /* 0x000fe200078e0207 */
[----:B------:R-:W-:Y:S01]  /*7430*/  PRMT R4, RZ, 0x7610, R4 ;  /* 0x00007610ff047816 */ /* 0x000fe20000000004 */
[----:B------:R-:W-:-:S08]  /*7440*/  IMAD.MOV.U32 R6, RZ, RZ, -0x1 ;  /* 0xffffffffff067424 */ /* 0x000fd000078e00ff */
[----:B------:R-:W-:Y:S05]  /*7450*/  @P0 BRA `(.L_x_174) ;  /* 0x0000000400500947 */ /* 0x000fea0003800000 */
[----:B------:R-:W0:Y:S01]  /*7460*/  S2R R19, SR_CTAID.X ;  /* 0x0000000000137919 */ /* 0x000e220000002500 */
[----:B------:R-:W-:Y:S01]  /*7470*/  ULDC.64 UR4, c[0x0][0x628] ;  /* 0x00018a0000047ab9 */ /* 0x000fe20000000a00 */
[----:B------:R-:W1:Y:S01]  /*7480*/  LDC R20, c[0x0][0x144] ;  /* 0x00005100ff147b82 */ /* 0x000e620000000800 */
[----:B------:R-:W-:Y:S01]  /*7490*/  ISETP.NE.U32.AND P0, PT, RZ, UR4, PT ;  /* 0x00000004ff007c0c */ /* 0x000fe2000bf05070 */
[----:B------:R-:W2:Y:S01]  /*74a0*/  S2R R14, SR_CTAID.Y ;  /* 0x00000000000e7919 */ /* 0x000ea20000002600 */
[----:B------:R-:W-:Y:S01]  /*74b0*/  ULDC UR7, c[0x0][0x630] ;  /* 0x00018c0000077ab9 */ /* 0x000fe20000000800 */
[----:B------:R-:W-:Y:S01]  /*74c0*/  ULDC UR8, c[0x0][0x150] ;  /* 0x0000540000087ab9 */ /* 0x000fe20000000800 */
[----:B------:R-:W-:Y:S01]  /*74d0*/  ISETP.NE.AND.EX P0, PT, RZ, UR5, PT, P0 ;  /* 0x00000005ff007c0c */ /* 0x000fe2000bf05300 */
[----:B------:R-:W-:Y:S02]  /*74e0*/  IMAD.MOV.U32 R4, RZ, RZ, R16 ;  /* 0x000000ffff047224 */ /* 0x000fe400078e0010 */
[----:B------:R-:W-:Y:S01]  /*74f0*/  IMAD.MOV.U32 R5, RZ, RZ, R17 ;  /* 0x000000ffff057224 */ /* 0x000fe200078e0011 */
[----:B0-----:R-:W-:-:S09]  /*7500*/  I2FP.F32.U32 R21, R19 ;  /* 0x0000001300157245 */ /* 0x001fd20000201000 */
[----:B------:R-:W-:Y:S05]  /*7510*/  @!P0 BRA `(.L_x_175) ;  /* 0x0000000000288947 */ /* 0x000fea0003800000 */
[----:B------:R-:W-:Y:S02]  /*7520*/  ULDC UR6, c[0x0][0x634] ;  /* 0x00018d0000067ab9 */ /* 0x000fe40000000800 */
[----:B------:R-:W-:-:S05]  /*7530*/  IADD3 R5, P0, R16, UR6, RZ ;  /* 0x0000000610057c10 */ /* 0x000fca000ff1e0ff */
[----:B------:R-:W-:-:S04]  /*7540*/  IMAD.X R15, RZ, RZ, R17, P0 ;  /* 0x000000ffff0f7224 */ /* 0x000fc800000e0611 */
[----:B------:R-:W-:-:S04]  /*7550*/  IMAD.WIDE.U32 R6, R15, UR4, RZ ;  /* 0x000000040f067c25 */ /* 0x000fc8000f8e00ff */
[----:B------:R-:W-:-:S04]  /*7560*/  IMAD.WIDE.U32 R6, P0, R5, UR5, R6 ;  /* 0x0000000505067c25 */ /* 0x000fc8000f800006 */
[----:B------:R-:W-:-:S04]  /*7570*/  IMAD.WIDE.U32 R4, R5, UR4, RZ ;  /* 0x0000000405047c25 */ /* 0x000fc8000f8e00ff */
[----:B------:R-:W-:Y:S01]  /*7580*/  IMAD.MOV.U32 R4, RZ, RZ, R7 ;  /* 0x000000ffff047224 */ /* 0x000fe200078e0007 */
[----:B------:R-:W-:Y:S01]  /*7590*/  IADD3 RZ, P1, R5, R6, RZ ;  /* 0x0000000605ff7210 */ /* 0x000fe20007f3e0ff */
[----:B------:R-:W-:-:S04]  /*75a0*/  IMAD.X R5, RZ, RZ, RZ, P0 ;  /* 0x000000ffff057224 */ /* 0x000fc800000e06ff */
[----:B------:R-:W-:-:S08]  /*75b0*/  IMAD.WIDE.U32.X R4, R15, UR5, R4, P1 ;  /* 0x000000050f047c25 */ /* 0x000fd000088e0404 */
.L_x_175:
[----:B------:R-:W-:Y:S01]  /*75c0*/  FMUL R21, R21, UR8 ;  /* 0x0000000815157c20 */ /* 0x000fe20008400000 */
[--C-:B------:R-:W-:Y:S01]  /*75d0*/  SHF.R.U64 R15, R4, UR7, R5.reuse ;  /* 0x00000007040f7c19 */ /* 0x100fe20008001205 */
[----:B------:R-:W-:Y:S01]  /*75e0*/  ULDC.64 UR4, c[0x0][0x620] ;  /* 0x0001880000047ab9 */ /* 0x000fe20000000a00 */
[----:B------:R-:W-:Y:S01]  /*75f0*/  SHF.R.U32.HI R4, RZ, UR7, R5 ;  /* 0x00000007ff047c19 */ /* 0x000fe20008011605 */
[----:B------:R-:W-:Y:S01]  /*7600*/  ULDC.64 UR6, c[0x0][0x640] ;  /* 0x0001900000067ab9 */ /* 0x000fe20000000a00 */
[----:B------:R-:W-:Y:S01]  /*7610*/  IADD3 R5, P0, RZ, -R15, RZ ;  /* 0x8000000fff057210 */ /* 0x000fe20007f1e0ff */
[----:B------:R-:W0:Y:S04]  /*7620*/  F2I.U32.TRUNC.NTZ R21, R21 ;  /* 0x0000001500157305 */ /* 0x000e28000020f000 */
[----:B------:R-:W-:Y:S01]  /*7630*/  IMAD.X R4, RZ, RZ, ~R4, P0 ;  /* 0x000000ffff047224 */ /* 0x000fe200000e0e04 */
[----:B------:R-:W-:-:S03]  /*7640*/  ISETP.NE.U32.AND P0, PT, RZ, UR6, PT ;  /* 0x00000006ff007c0c */ /* 0x000fc6000bf05070 */
[----:B------:R-:W-:Y:S01]  /*7650*/  IMAD R4, R4, UR4, RZ ;  /* 0x0000000404047c24 */ /* 0x000fe2000f8e02ff */
[----:B------:R-:W-:-:S03]  /*7660*/  ISETP.NE.AND.EX P0, PT, RZ, UR7, PT, P0 ;  /* 0x00000007ff007c0c */ /* 0x000fc6000bf05300 */
[C---:B------:R-:W-:Y:S01]  /*7670*/  IMAD R7, R5.reuse, UR5, R4 ;  /* 0x0000000505077c24 */ /* 0x040fe2000f8e0204 */
[----:B------:R-:W-:Y:S01]  /*7680*/  ULDC UR5, c[0x0][0x154] ;  /* 0x0000550000057ab9 */ /* 0x000fe20000000800 */
[----:B------:R-:W-:Y:S01]  /*7690*/  IMAD.WIDE.U32 R4, R5, UR4, R16 ;  /* 0x0000000405047c25 */ /* 0x000fe2000f8e0010 */
[----:B------:R-:W-:-:S03]  /*76a0*/  ULDC UR4, c[0x0][0x618] ;  /* 0x0001860000047ab9 */ /* 0x000fc60000000800 */
[----:B0-----:R-:W-:Y:S02]  /*76b0*/  IMAD.MOV R6, RZ, RZ, -R21 ;  /* 0x000000ffff067224 */ /* 0x001fe400078e0a15 */
[----:B------:R-:W0:Y:S01]  /*76c0*/  LDC R21, c[0x0][0x148] ;  /* 0x00005200ff157b82 */ /* 0x000e220000000800 */
[----:B------:R-:W-:Y:S02]  /*76d0*/  IMAD.IADD R5, R5, 0x1, R7 ;  /* 0x0000000105057824 */ /* 0x000fe400078e0207 */
[----:B-1----:R-:W-:Y:S01]  /*76e0*/  IMAD R19, R20, R6, R19 ;  /* 0x0000000614137224 */ /* 0x002fe200078e0213 */
[----:B--2---:R-:W-:Y:S02]  /*76f0*/  I2FP.F32.U32 R6, R14 ;  /* 0x0000000e00067245 */ /* 0x004fe40000201000 */
[--C-:B------:R-:W-:Y:S02]  /*7700*/  SHF.R.U64 R20, R4, UR4, R5.reuse ;  /* 0x0000000404147c19 */ /* 0x100fe40008001205 */
[----:B------:R-:W-:Y:S01]  /*7710*/  SHF.R.U32.HI R5, RZ, UR4, R5 ;  /* 0x00000004ff057c19 */ /* 0x000fe20008011605 */
[----:B------:R-:W-:Y:S01]  /*7720*/  FMUL R6, R6, UR5 ;  /* 0x0000000506067c20 */ /* 0x000fe20008400000 */
[----:B------:R-:W-:-:S02]  /*7730*/  ULDC UR4, c[0x0][0x608] ;  /* 0x0001820000047ab9 */ /* 0x000fc40000000800 */
[--C-:B------:R-:W-:Y:S01]  /*7740*/  SHF.R.U64 R23, R20, UR4, R5.reuse ;  /* 0x0000000414177c19 */ /* 0x100fe20008001205 */
[----:B------:R1:W2:Y:S01]  /*7750*/  F2I.U32.TRUNC.NTZ R24, R6 ;  /* 0x0000000600187305 */ /* 0x0002a2000020f000 */
[----:B------:R-:W-:Y:S01]  /*7760*/  SHF.R.U32.HI R4, RZ, UR4, R5 ;  /* 0x00000004ff047c19 */ /* 0x000fe20008011605 */
[----:B------:R-:W-:-:S03]  /*7770*/  ULDC UR4, c[0x0][0x658] ;  /* 0x0001960000047ab9 */ /* 0x000fc60000000800 */
[--C-:B------:R-:W-:Y:S02]  /*7780*/  SHF.R.U64 R22, R23, UR4, R4.reuse ;  /* 0x0000000417167c19 */ /* 0x100fe40008001204 */
[----:B------:R-:W-:-:S03]  /*7790*/  SHF.R.U32.HI R25, RZ, UR4, R4 ;  /* 0x00000004ff197c19 */ /* 0x000fc60008011604 */
[----:B------:R-:W-:Y:S02]  /*77a0*/  IMAD.MOV.U32 R4, RZ, RZ, R22 ;  /* 0x000000ffff047224 */ /* 0x000fe400078e0016 */
[----:B------:R-:W-:Y:S01]  /*77b0*/  IMAD.MOV.U32 R5, RZ, RZ, R25 ;  /* 0x000000ffff057224 */ /* 0x000fe200078e0019 */
[----:B-1----:R-:W-:Y:S06]  /*77c0*/  @!P0 BRA `(.L_x_176) ;  /* 0x0000000000288947 */ /* 0x002fec0003800000 */
        /* <DEDUP_REMOVED lines=10> */
.L_x_176:
[----:B------:R-:W-:Y:S01]  /*7870*/  ISETP.NE.AND P0, PT, R2, 0x1, PT ;  /* 0x000000010200780c */ /* 0x000fe20003f05270 */
[----:B------:R-:W-:Y:S01]  /*7880*/  ULDC UR4, c[0x0][0x648] ;  /* 0x0001920000047ab9 */ /* 0x000fe20000000800 */
[----:B------:R-:W-:Y:S01]  /*7890*/  LOP3.LUT R23, R23, UR16, RZ, 0xc0, !PT ;  /* 0x0000001017177c12 */ /* 0x000fe2000f8ec0ff */
[----:B--2---:R-:W-:Y:S01]  /*78a0*/  IMAD.MOV R24, RZ, RZ, -R24 ;  /* 0x000000ffff187224 */ /* 0x004fe200078e0a18 */
[----:B------:R-:W-:Y:S01]  /*78b0*/  SHF.R.U64 R4, R4, UR4, R5 ;  /* 0x0000000404047c19 */ /* 0x000fe20008001205 */
[----:B------:R-:W-:Y:S01]  /*78c0*/  ULDC UR4, c[0x0][0x638] ;  /* 0x00018e0000047ab9 */ /* 0x000fe20000000800 */
[----:B------:R-:W-:Y:S01]  /*78d0*/  LOP3.LUT R7, R20, UR15, RZ, 0xc0, !PT ;  /* 0x0000000f14077c12 */ /* 0x000fe2000f8ec0ff */
[----:B------:R-:W-:Y:S01]  /*78e0*/  ULDC UR5, c[0x0][0x610] ;  /* 0x0001840000057ab9 */ /* 0x000fe20000000800 */
[----:B------:R-:W-:Y:S02]  /*78f0*/  IMAD.MOV.U32 R6, RZ, RZ, R15 ;  /* 0x000000ffff067224 */ /* 0x000fe400078e000f */
[----:B------:R-:W-:-:S02]  /*7900*/  IMAD.MOV R5, RZ, RZ, -R4 ;  /* 0x000000ffff057224 */ /* 0x000fc400078e0a04 */
[----:B------:R-:W-:Y:S02]  /*7910*/  IMAD R4, R4, UR17, R23 ;  /* 0x0000001104047c24 */ /* 0x000fe4000f8e0217 */
[----:B0-----:R-:W-:Y:S02]  /*7920*/  @P0 IMAD R19, R21, R24, R14 ;  /* 0x0000001815130224 */ /* 0x001fe400078e020e */
[----:B------:R-:W-:Y:S01]  /*7930*/  IMAD R22, R5, UR4, R22 ;  /* 0x0000000405167c24 */ /* 0x000fe2000f8e0216 */
[----:B------:R-:W-:Y:S01]  /*7940*/  ULDC UR4, c[0x0][0x600] ;  /* 0x0001800000047ab9 */ /* 0x000fe20000000800 */
[----:B------:R-:W-:Y:S02]  /*7950*/  IMAD R21, R4, UR5, R19 ;  /* 0x0000000504157c24 */ /* 0x000fe4000f8e0213 */
[----:B------:R-:W-:Y:S02]  /*7960*/  IMAD R22, R22, UR4, R7 ;  /* 0x0000000416167c24 */ /* 0x000fe4000f8e0207 */
[----:B------:R-:W-:-:S03]  /*7970*/  IMAD.MOV.U32 R4, RZ, RZ, 0x1 ;  /* 0x00000001ff047424 */ /* 0x000fc600078e00ff */
[----:B------:R-:W-:Y:S02]  /*7980*/  SEL R19, R22, R21, !P0 ;  /* 0x0000001516137207 */ /* 0x000fe40004000000 */
[----:B------:R-:W-:-:S07]  /*7990*/  SEL R21, R21, R22, !P0 ;  /* 0x0000001615157207 */ /* 0x000fce0004000000 */
.L_x_174:
[----:B------:R-:W-:Y:S05]  /*79a0*/  BSYNC B1 ;  /* 0x0000000000017941 */ /* 0x000fea0003800000 */
.L_x_173:
[----:B------:R-:W-:-:S13]  /*79b0*/  LOP3.LUT P0, RZ, R4, 0xff, RZ, 0xc0, !PT ;  /* 0x000000ff04ff7812 */ /* 0x000fda000780c0ff */
[----:B------:R-:W-:Y:S05]  /*79c0*/  @P0 BRA `(.L_x_177) ;  /* 0xfffffff400380947 */ /* 0x000fea000383ffff */
[----:B------:R-:W-:Y:S05]  /*79d0*/  BSYNC B0 ;  /* 0x0000000000007941 */ /* 0x000fea0003800000 */
.L_x_166:
[----:B------:R-:W-:-:S03]  /*79e0*/  UMOV UR4, 0xffffffff ;  /* 0xffffffff00047882 */ /* 0x000fc60000000000 */
[----:B------:R-:W-:Y:S05]  /*79f0*/  BRA.DIV UR4, `(.L_x_178) ;  /* 0x0000000604387947 */ /* 0x000fea000b800000 */
[----:B------:R-:W-:-:S13]  /*7a00*/  ELECT P6, URZ, PT ;  /* 0x00000000003f782f */ /* 0x000fda00038c0000 */
.L_x_193:
[----:B------:R-:W-:Y:S04]  /*7a10*/  BSSY B0, `(.L_x_179) ;  /* 0x0000034000007945 */ /* 0x000fe80003800000 */
[----:B------:R-:W-:Y:S05]  /*7a20*/  @!P6 BRA `(.L_x_180) ;  /* 0x0000000000c8e947 */ /* 0x000fea0003800000 */
[----:B------:R-:W-:-:S04]  /*7a30*/  LOP3.LUT R18, R18, 0x2, RZ, 0xfc, !PT ;  /* 0x0000000212127812 */ /* 0x000fc800078efcff */
[----:B------:R-:W-:-:S13]  /*7a40*/  ISETP.NE.AND P0, PT, R18, 0x3, PT ;  /* 0x000000031200780c */ /* 0x000fda0003f05270 */
[----:B------:R-:W-:Y:S05]  /*7a50*/  @!P0 BRA `(.L_x_181) ;  /* 0x0000000000048947 */ /* 0x000fea0003800000 */
[----:B------:R-:W-:Y:S01]  /*7a60*/  BPT.TRAP 0x1 ;  /* 0x000000040000795c */ /* 0x000fe20000300000 */
.L_x_181:
[----:B------:R-:W0:Y:S01]  /*7a70*/  S2R R5, SR_CgaCtaId ;  /* 0x0000000000057919 */ /* 0x000e220000008800 */
[----:B------:R-:W-:Y:S02]  /*7a80*/  MOV R0, 0x400 ;  /* 0x0000040000007802 */ /* 0x000fe40000000f00 */
[----:B------:R-:W-:Y:S02]  /*7a90*/  SHF.L.U32 R2, R3, 0x1f, RZ ;  /* 0x0000001f03027819 */ /* 0x000fe400000006ff */
[----:B0-----:R-:W-:-:S05]  /*7aa0*/  LEA R5, R5, R0, 0x18 ;  /* 0x0000000005057211 */ /* 0x001fca00078ec0ff */
[----:B------:R-:W-:-:S04]  /*7ab0*/  VIADD R5, R5, 0x28 ;  /* 0x0000002805057836 */ /* 0x000fc80000000000 */
[C---:B------:R-:W-:Y:S02]  /*7ac0*/  IMAD R7, R8.reuse, 0x8, R5 ;  /* 0x0000000808077824 */ /* 0x040fe400078e0205 */
[----:B------:R-:W-:Y:S02]  /*7ad0*/  VIADD R8, R8, 0x1 ;  /* 0x0000000108087836 */ /* 0x000fe40000000000 */
[----:B------:R-:W0:Y:S03]  /*7ae0*/  SYNCS.PHASECHK.TRANS64.TRYWAIT P0, [R7+URZ], R2 ;  /* 0x00000002070075a7 */ /* 0x000e26000800017f */
[----:B------:R-:W-:-:S04]  /*7af0*/  ISETP.NE.AND P1, PT, R8, 0x5, PT ;  /* 0x000000050800780c */ /* 0x000fc80003f25270 */
[----:B------:R-:W-:Y:S02]  /*7b00*/  SEL R0, RZ, 0x1, P1 ;  /* 0x00000001ff007807 */ /* 0x000fe40000800000 */
[----:B------:R-:W-:Y:S02]  /*7b10*/  SEL R8, R8, RZ, P1 ;  /* 0x000000ff08087207 */ /* 0x000fe40000800000 */
[----:B------:R-:W-:-:S03]  /*7b20*/  LOP3.LUT R9, R3, R0, RZ, 0x3c, !PT ;  /* 0x0000000003097212 */ /* 0x000fc600078e3cff */
[----:B------:R-:W-:Y:S01]  /*7b30*/  IMAD R6, R8, 0x8, R5 ;  /* 0x0000000808067824 */ /* 0x000fe200078e0205 */
[----:B------:R-:W-:Y:S01]  /*7b40*/  SHF.L.U32 R3, R9, 0x1f, RZ ;  /* 0x0000001f09037819 */ /* 0x000fe200000006ff */
[----:B0-----:R-:W-:Y:S06]  /*7b50*/  @!P0 BRA `(.L_x_182) ;  /* 0x0000000400008947 */ /* 0x001fec0003800000 */
.L_x_194:
[----:B------:R-:W1:Y:S01]  /*7b60*/  SYNCS.PHASECHK.TRANS64.TRYWAIT P0, [R6+URZ], R3 ;  /* 0x00000003060075a7 */ /* 0x000e62000800017f */
[----:B------:R-:W-:-:S05]  /*7b70*/  VIADD R0, R8, 0x1 ;  /* 0x0000000108007836 */ /* 0x000fca0000000000 */
[----:B------:R-:W-:-:S04]  /*7b80*/  ISETP.NE.AND P1, PT, R0, 0x5, PT ;  /* 0x000000050000780c */ /* 0x000fc80003f25270 */
[----:B0-----:R-:W-:Y:S02]  /*7b90*/  SEL R2, RZ, 0x1, P1 ;  /* 0x00000001ff027807 */ /* 0x001fe40000800000 */
[----:B------:R-:W-:Y:S02]  /*7ba0*/  SEL R0, R0, RZ, P1 ;  /* 0x000000ff00007207 */ /* 0x000fe40000800000 */
[----:B------:R-:W-:-:S03]  /*7bb0*/  LOP3.LUT R9, R9, R2, RZ, 0x3c, !PT ;  /* 0x0000000209097212 */ /* 0x000fc600078e3cff */
[----:B------:R-:W-:Y:S01]  /*7bc0*/  IMAD R7, R0, 0x8, R5 ;  /* 0x0000000800077824 */ /* 0x000fe200078e0205 */
[----:B------:R-:W-:Y:S01]  /*7bd0*/  SHF.L.U32 R4, R9, 0x1f, RZ ;  /* 0x0000001f09047819 */ /* 0x000fe200000006ff */
[----:B-1----:R-:W-:Y:S06]  /*7be0*/  @!P0 BRA `(.L_x_183) ;  /* 0x0000000000f08947 */ /* 0x002fec0003800000 */
.L_x_195:
[----:B------:R-:W1:Y:S01]  /*7bf0*/  SYNCS.PHASECHK.TRANS64.TRYWAIT P0, [R7+URZ], R4 ;  /* 0x00000004070075a7 */ /* 0x000e62000800017f */
[----:B------:R-:W-:-:S05]  /*7c00*/  VIADD R0, R0, 0x1 ;  /* 0x0000000100007836 */ /* 0x000fca0000000000 */
[----:B------:R-:W-:-:S04]  /*7c10*/  ISETP.NE.AND P1, PT, R0, 0x5, PT ;  /* 0x000000050000780c */ /* 0x000fc80003f25270 */
[----:B------:R-:W-:Y:S02]  /*7c20*/  SEL R2, RZ, 0x1, P1 ;  /* 0x00000001ff027807 */ /* 0x000fe40000800000 */
[----:B------:R-:W-:Y:S02]  /*7c30*/  SEL R0, R0, RZ, P1 ;  /* 0x000000ff00007207 */ /* 0x000fe40000800000 */
[----:B------:R-:W-:-:S03]  /*7c40*/  LOP3.LUT R9, R9, R2, RZ, 0x3c, !PT ;  /* 0x0000000209097212 */ /* 0x000fc600078e3cff */
[----:B0-----:R-:W-:Y:S01]  /*7c50*/  IMAD R6, R0, 0x8, R5 ;  /* 0x0000000800067824 */ /* 0x001fe200078e0205 */
[----:B------:R-:W-:Y:S01]  /*7c60*/  SHF.L.U32 R3, R9, 0x1f, RZ ;  /* 0x0000001f09037819 */ /* 0x000fe200000006ff */
[----:B-1----:R-:W-:Y:S06]  /*7c70*/  @!P0 BRA `(.L_x_184) ;  /* 0x0000000000e08947 */ /* 0x002fec0003800000 */
.L_x_196:
[----:B------:R-:W1:Y:S01]  /*7c80*/  SYNCS.PHASECHK.TRANS64.TRYWAIT P0, [R6+URZ], R3 ;  /* 0x00000003060075a7 */ /* 0x000e62000800017f */
[----:B------:R-:W-:-:S05]  /*7c90*/  VIADD R0, R0, 0x1 ;  /* 0x0000000100007836 */ /* 0x000fca0000000000 */
[----:B------:R-:W-:-:S04]  /*7ca0*/  ISETP.NE.AND P1, PT, R0, 0x5, PT ;  /* 0x000000050000780c */ /* 0x000fc80003f25270 */
[----:B------:R-:W-:Y:S02]  /*7cb0*/  SEL R2, RZ, 0x1, P1 ;  /* 0x00000001ff027807 */ /* 0x000fe40000800000 */
[----:B------:R-:W-:Y:S02]  /*7cc0*/  SEL R0, R0, RZ, P1 ;  /* 0x000000ff00007207 */ /* 0x000fe40000800000 */
[----:B------:R-:W-:Y:S01]  /*7cd0*/  LOP3.LUT R2, R9, R2, RZ, 0x3c, !PT ;  /* 0x0000000209027212 */ /* 0x000fe200078e3cff */
[----:B-1----:R-:W-:Y:S06]  /*7ce0*/  @!P0 BRA `(.L_x_185) ;  /* 0x0000000000d88947 */ /* 0x002fec0003800000 */
.L_x_197:
[----:B------:R-:W-:Y:S01]  /*7cf0*/  IMAD R5, R0, 0x8, R5 ;  /* 0x0000000800057824 */ /* 0x000fe200078e0205 */
[----:B------:R-:W-:-:S07]  /*7d00*/  SHF.L.U32 R0, R2, 0x1f, RZ ;  /* 0x0000001f02007819 */ /* 0x000fce00000006ff */
.L_x_186:
[----:B--2---:R2:W3:Y:S02]  /*7d10*/  SYNCS.PHASECHK.TRANS64.TRYWAIT P0, [R5+URZ], R0 ;  /* 0x00000000050075a7 */ /* 0x0044e4000800017f */
[----:B---3--:R-:W-:Y:S05]  /*7d20*/  @!P0 NANOSLEEP.SYNCS 0x989680 ;  /* 0x009896800000895d */ /* 0x008fea0003900000 */
[----:B------:R-:W3:Y:S02]  /*7d30*/  @!P0 SYNCS.PHASECHK.TRANS64 P0, [R5+URZ], R0 ;  /* 0x00000000050085a7 */ /* 0x000ee4000800007f */
[----:B---3--:R-:W-:Y:S05]  /*7d40*/  @!P0 BRA `(.L_x_186) ;  /* 0xfffffffc00f08947 */ /* 0x008fea000383ffff */
.L_x_180:
[----:B------:R-:W-:Y:S05]  /*7d50*/  BSYNC B0 ;  /* 0x0000000000007941 */ /* 0x000fea0003800000 */
.L_x_179:
[----:B------:R-:W-:Y:S05]  /*7d60*/  EXIT ;  /* 0x000000000000794d */ /* 0x000fea0003800000 */
.L_x_21:
[----:B-1----:R1:W2:Y:S02]  /*7d70*/  SYNCS.PHASECHK.TRANS64.TRYWAIT P1, [R3+URZ], R0 ;  /* 0x00000000030075a7 */ /* 0x0022a4000802017f */
[----:B--2---:R-:W-:Y:S05]  /*7d80*/  @!P1 NANOSLEEP.SYNCS 0x989680 ;  /* 0x009896800000995d */ /* 0x004fea0003900000 */
[----:B------:R-:W2:Y:S02]  /*7d90*/  @!P1 SYNCS.PHASECHK.TRANS64 P1, [R3+URZ], R0 ;  /* 0x00000000030095a7 */ /* 0x000ea4000802007f */
[----:B--2---:R-:W-:Y:S05]  /*7da0*/  @!P1 BRA `(.L_x_21) ;  /* 0xfffffffc00f09947 */ /* 0x004fea000383ffff */
[----:B------:R-:W-:Y:S05]  /*7db0*/  BRA `(.L_x_20) ;  /* 0xffffff9800687947 */ /* 0x000fea000383ffff */
.L_x_26:
[----:B-1----:R1:W2:Y:S02]  /*7dc0*/  SYNCS.PHASECHK.TRANS64.TRYWAIT P1, [R5+URZ], R4 ;  /* 0x00000004050075a7 */ /* 0x0022a4000802017f */
[----:B--2---:R-:W-:Y:S05]  /*7dd0*/  @!P1 NANOSLEEP.SYNCS 0x989680 ;  /* 0x009896800000995d */ /* 0x004fea0003900000 */
[----:B------:R-:W2:Y:S02]  /*7de0*/  @!P1 SYNCS.PHASECHK.TRANS64 P1, [R5+URZ], R4 ;  /* 0x00000004050095a7 */ /* 0x000ea4000802007f */
[----:B--2---:R-:W-:Y:S05]  /*7df0*/  @!P1 BRA `(.L_x_26) ;  /* 0xfffffffc00f09947 */ /* 0x004fea000383ffff */
[----:B------:R-:W-:Y:S05]  /*7e00*/  BRA `(.L_x_25) ;  /* 0xffffff9c00447947 */ /* 0x000fea000383ffff */
.L_x_167:
[----:B------:R-:W-:Y:S01]  /*7e10*/  BSSY B1, `(.L_x_187) ;  /* 0x0000006000017945 */ /* 0x000fe20003800000 */
[----:B------:R-:W-:-:S07]  /*7e20*/  IMAD.MOV.U32 R15, RZ, RZ, -0x1 ;  /* 0xffffffffff0f7424 */ /* 0x000fce00078e00ff */
[----:B------:R-:W-:Y:S05]  /*7e30*/  WARPSYNC.COLLECTIVE R15, `(.L_x_188) ;  /* 0x000000000f0c7348 */ /* 0x000fea0003c00000 */
[----:B------:R-:W-:Y:S02]  /*7e40*/  ELECT P6, UR62, PT ;  /* 0x00000000003e782f */ /* 0x000fe400038c0000 */
[----:B------:R-:W-:Y:S01]  /*7e50*/  MOV R14, UR62 ;  /* 0x0000003e000e7c02 */ /* 0x000fe20008000f00 */
[----:B------:R-:W-:Y:S10]  /*7e60*/  ENDCOLLECTIVE ;  /* 0x000000000000791b */ /* 0x000ff40003800000 */
.L_x_188:
[----:B------:R-:W-:Y:S05]  /*7e70*/  BSYNC B1 ;  /* 0x0000000000017941 */ /* 0x000fea0003800000 */
.L_x_187:
[----:B------:R-:W-:Y:S05]  /*7e80*/  BRA `(.L_x_189) ;  /* 0xfffffff000147947 */ /* 0x000fea000383ffff */
.L_x_170:
[----:B-1----:R1:W2:Y:S02]  /*7e90*/  SYNCS.PHASECHK.TRANS64.TRYWAIT P0, [R23+URZ+0x28], R14 ;  /* 0x0000280e170075a7 */ /* 0x0022a4000800017f */
[----:B--2---:R-:W-:Y:S05]  /*7ea0*/  @!P0 NANOSLEEP.SYNCS 0x989680 ;  /* 0x009896800000895d */ /* 0x004fea0003900000 */
[----:B------:R-:W2:Y:S02]  /*7eb0*/  @!P0 SYNCS.PHASECHK.TRANS64 P0, [R23+URZ+0x28], R14 ;  /* 0x0000280e170085a7 */ /* 0x000ea4000800007f */
[----:B--2---:R-:W-:Y:S05]  /*7ec0*/  @!P0 BRA `(.L_x_170) ;  /* 0xfffffffc00f08947 */ /* 0x004fea000383ffff */
[----:B------:R-:W-:Y:S05]  /*7ed0*/  BRA `(.L_x_190) ;  /* 0xfffffff000547947 */ /* 0x000fea000383ffff */
.L_x_178:
[----:B------:R-:W-:Y:S01]  /*7ee0*/  BSSY B0, `(.L_x_191) ;  /* 0x0000006000007945 */ /* 0x000fe20003800000 */
[----:B------:R-:W-:-:S07]  /*7ef0*/  IMAD.MOV.U32 R15, RZ, RZ, -0x1 ;  /* 0xffffffffff0f7424 */ /* 0x000fce00078e00ff */
[----:B------:R-:W-:Y:S05]  /*7f00*/  WARPSYNC.COLLECTIVE R15, `(.L_x_192) ;  /* 0x000000000f0c7348 */ /* 0x000fea0003c00000 */
[----:B------:R-:W-:Y:S02]  /*7f10*/  ELECT P6, UR62, PT ;  /* 0x00000000003e782f */ /* 0x000fe400038c0000 */
[----:B------:R-:W-:Y:S01]  /*7f20*/  MOV R14, UR62 ;  /* 0x0000003e000e7c02 */ /* 0x000fe20008000f00 */
[----:B------:R-:W-:Y:S10]  /*7f30*/  ENDCOLLECTIVE ;  /* 0x000000000000791b */ /* 0x000ff40003800000 */
.L_x_192:
[----:B------:R-:W-:Y:S05]  /*7f40*/  BSYNC B0 ;  /* 0x0000000000007941 */ /* 0x000fea0003800000 */
.L_x_191:
[----:B------:R-:W-:Y:S05]  /*7f50*/  BRA `(.L_x_193) ;  /* 0xfffffff800ac7947 */ /* 0x000fea000383ffff */
.L_x_182:
[----:B0-----:R0:W1:Y:S02]  /*7f60*/  SYNCS.PHASECHK.TRANS64.TRYWAIT P0, [R7+URZ], R2 ;  /* 0x00000002070075a7 */ /* 0x001064000800017f */
[----:B-1----:R-:W-:Y:S05]  /*7f70*/  @!P0 NANOSLEEP.SYNCS 0x989680 ;  /* 0x009896800000895d */ /* 0x002fea0003900000 */
[----:B------:R-:W1:Y:S02]  /*7f80*/  @!P0 SYNCS.PHASECHK.TRANS64 P0, [R7+URZ], R2 ;  /* 0x00000002070085a7 */ /* 0x000e64000800007f */
[----:B-1----:R-:W-:Y:S05]  /*7f90*/  @!P0 BRA `(.L_x_182) ;  /* 0xfffffffc00f08947 */ /* 0x002fea000383ffff */
[----:B------:R-:W-:Y:S05]  /*7fa0*/  BRA `(.L_x_194) ;  /* 0xfffffff800ec7947 */ /* 0x000fea000383ffff */
.L_x_183:
[----:B0-----:R0:W1:Y:S02]  /*7fb0*/  SYNCS.PHASECHK.TRANS64.TRYWAIT P0, [R6+URZ], R3 ;  /* 0x00000003060075a7 */ /* 0x001064000800017f */
[----:B-1----:R-:W-:Y:S05]  /*7fc0*/  @!P0 NANOSLEEP.SYNCS 0x989680 ;  /* 0x009896800000895d */ /* 0x002fea0003900000 */
[----:B------:R-:W1:Y:S02]  /*7fd0*/  @!P0 SYNCS.PHASECHK.TRANS64 P0, [R6+URZ], R3 ;  /* 0x00000003060085a7 */ /* 0x000e64000800007f */
[----:B-1----:R-:W-:Y:S05]  /*7fe0*/  @!P0 BRA `(.L_x_183) ;  /* 0xfffffffc00f08947 */ /* 0x002fea000383ffff */
[----:B------:R-:W-:Y:S05]  /*7ff0*/  BRA `(.L_x_195) ;  /* 0xfffffff800fc7947 */ /* 0x000fea000383ffff */
.L_x_184:
[----:B0-----:R0:W1:Y:S02]  /*8000*/  SYNCS.PHASECHK.TRANS64.TRYWAIT P0, [R7+URZ], R4 ;  /* 0x00000004070075a7 */ /* 0x001064000800017f */
[----:B-1----:R-:W-:Y:S05]  /*8010*/  @!P0 NANOSLEEP.SYNCS 0x989680 ;  /* 0x009896800000895d */ /* 0x002fea0003900000 */
[----:B------:R-:W1:Y:S02]  /*8020*/  @!P0 SYNCS.PHASECHK.TRANS64 P0, [R7+URZ], R4 ;  /* 0x00000004070085a7 */ /* 0x000e64000800007f */
[----:B-1----:R-:W-:Y:S05]  /*8030*/  @!P0 BRA `(.L_x_184) ;  /* 0xfffffffc00f08947 */ /* 0x002fea000383ffff */
[----:B------:R-:W-:Y:S05]  /*8040*/  BRA `(.L_x_196) ;  /* 0xfffffffc000c7947 */ /* 0x000fea000383ffff */
.L_x_185:
[----:B-1----:R1:W2:Y:S02]  /*8050*/  SYNCS.PHASECHK.TRANS64.TRYWAIT P0, [R6+URZ], R3 ;  /* 0x00000003060075a7 */ /* 0x0022a4000800017f */
[----:B--2---:R-:W-:Y:S05]  /*8060*/  @!P0 NANOSLEEP.SYNCS 0x989680 ;  /* 0x009896800000895d */ /* 0x004fea0003900000 */
[----:B------:R-:W2:Y:S02]  /*8070*/  @!P0 SYNCS.PHASECHK.TRANS64 P0, [R6+URZ], R3 ;  /* 0x00000003060085a7 */ /* 0x000ea4000800007f */
[----:B--2---:R-:W-:Y:S05]  /*8080*/  @!P0 BRA `(.L_x_185) ;  /* 0xfffffffc00f08947 */ /* 0x004fea000383ffff */
[----:B------:R-:W-:Y:S05]  /*8090*/  BRA `(.L_x_197) ;  /* 0xfffffffc00147947 */ /* 0x000fea000383ffff */
.L_x_198:
[----:B------:R-:W-:-:S00]  /*80a0*/  BRA `(.L_x_198) ;  /* 0xfffffffc00fc7947 */ /* 0x000fc0000383ffff */
[----:B------:R-:W-:-:S00]  /*80b0*/  NOP ;  /* 0x0000000000007918 */ /* 0x000fc00000000000 */
        /* <DEDUP_REMOVED lines=12> */
.L_x_199:


//--------------------- .nv.global.init           --------------------------
	.section	.nv.global.init,"aw",@progbits
.nv.global.init:
	.type		$str$22,@object
	.size		$str$22,($str$23 - $str$22)
$str$22:
        /*0000*/ 	.byte	0x6b, 0x5f, 0x74, 0x69, 0x6c, 0x65, 0x5f, 0x63, 0x6f, 0x75, 0x6e, 0x74, 0x20, 0x3e, 0x3d, 0x20
        /*0010*/ 	.byte	0x31, 0x00
	.type		$str$23,@object
	.size		$str$23,(__unnamed_1 - $str$23)
$str$23:
        /*0012*/ 	.byte	0x2f, 0x74, 0x6d, 0x70, 0x2f, 0x63, 0x75, 0x74, 0x6c, 0x61, 0x73, 0x73, 0x5f, 0x73, 0x77, 0x65
        /*0022*/ 	.byte	0x65, 0x70, 0x5f, 0x73, 0x72, 0x63, 0x2f, 0x69, 0x6e, 0x63, 0x6c, 0x75, 0x64, 0x65, 0x2f, 0x63
        /*0032*/ 	.byte	0x75, 0x74, 0x6c, 0x61, 0x73, 0x73, 0x2f, 0x67, 0x65, 0x6d, 0x6d, 0x2f, 0x63, 0x6f, 0x6c, 0x6c
        /*0042*/ 	.byte	0x65, 0x63, 0x74, 0x69, 0x76, 0x65, 0x2f, 0x73, 0x6d, 0x39, 0x30, 0x5f, 0x6d, 0x6d, 0x61, 0x5f
        /*0052*/ 	.byte	0x74, 0x6d, 0x61, 0x5f, 0x67, 0x6d, 0x6d, 0x61, 0x5f, 0x73, 0x73, 0x5f, 0x77, 0x61, 0x72, 0x70
        /*0062*/ 	.byte	0x73, 0x70, 0x65, 0x63, 0x69, 0x61, 0x6c, 0x69, 0x7a, 0x65, 0x64, 0x2e, 0x68, 0x70, 0x70, 0x00
	.type		__unnamed_1,@object
	.size		__unnamed_1,(.L_0 - __unnamed_1)
__unnamed_1:
        /*0072*/ 	.byte	0x76, 0x6f, 0x69, 0x64, 0x20, 0x63, 0x75, 0x74, 0x6c, 0x61, 0x73, 0x73, 0x3a, 0x3a, 0x67, 0x65
        /* <DEDUP_REMOVED lines=180> */
        /*0bc2*/ 	.byte	0x75, 0x74, 0x65, 0x3a, 0x3a, 0x69, 0x64, 0x65, 0x6e, 0x74, 0x69, 0x74, 0x79, 0x5d, 0x00
.L_0:


//--------------------- .nv.shared._ZN7cutlass13device_kernelINS_4gemm6kernel13GemmUniversalIN4cute5tupleIJiiiiEEENS1_10collective13CollectiveMmaINS1_34MainloopSm90TmaGmmaWarpSpecializedILi5ENS5_IJNS4_1CILi1EEENSA_ILi2EEESB_EEENS1_35KernelTmaWarpSpecializedCooperativeEEENS5_IJNSA_ILi128EEESG_NSA_ILi64EEEEEENS_10bfloat16_tENS5_IJlSB_lEEESJ_SK_NS4_8TiledMMAINS4_8MMA_AtomIJNS4_4SM904GMMA28MMA_64x128x16_F32BF16BF16_SSILNSO_5MajorE0ELSQ_0ELNSO_7ScaleInE1ELSR_1EEEEEENS4_6LayoutINS5_IJSC_SB_SB_EEENS5_IJSB_NSA_ILi0EEESW_EEEEENS5_IJNS4_10UnderscoreESZ_SZ_EEEEENS4_23SM90_TMA_LOAD_MULTICASTENS4_14ComposedLayoutINS4_7SwizzleILi3ELi4ELi3EEENS4_18smem_ptr_flag_bitsILi16EEENSU_INS5_IJNSA_ILi8EEESH_EEENS5_IJSH_SB_EEEEEEEvNS4_8identityENS4_13SM90_TMA_LOADES1C_vS1D_EENS_8epilogue10collective6detail29Sm90TmaWarpSpecializedAdapterINS1H_15DefaultEpilogueISJ_SK_SK_NS1G_6thread17LinearCombinationISJ_Li1EffLNS1L_9ScaleType4KindE0ELNS_15FloatRoundStyleE2ESJ_EENS1_15EpilogueDefaultEEEEEvvEEEEvNT_6ParamsE --------------------------
	.section	.nv.shared._ZN7cutlass13device_kernelINS_4gemm6kernel13GemmUniversalIN4cute5tupleIJiiiiEEENS1_10collective13CollectiveMmaINS1_34MainloopSm90TmaGmmaWarpSpecializedILi5ENS5_IJNS4_1CILi1EEENSA_ILi2EEESB_EEENS1_35KernelTmaWarpSpecializedCooperativeEEENS5_IJNSA_ILi128EEESG_NSA_ILi64EEEEEENS_10bfloat16_tENS5_IJlSB_lEEESJ_SK_NS4_8TiledMMAINS4_8MMA_AtomIJNS4_4SM904GMMA28MMA_64x128x16_F32BF16BF16_SSILNSO_5MajorE0ELSQ_0ELNSO_7ScaleInE1ELSR_1EEEEEENS4_6LayoutINS5_IJSC_SB_SB_EEENS5_IJSB_NSA_ILi0EEESW_EEEEENS5_IJNS4_10UnderscoreESZ_SZ_EEEEENS4_23SM90_TMA_LOAD_MULTICASTENS4_14ComposedLayoutINS4_7SwizzleILi3ELi4ELi3EEENS4_18smem_ptr_flag_bitsILi16EEENSU_INS5_IJNSA_ILi8EEESH_EEENS5_IJSH_SB_EEEEEEEvNS4_8identityENS4_13SM90_TMA_LOADES1C_vS1D_EENS_8epilogue10collective6detail29Sm90TmaWarpSpecializedAdapterINS1H_15DefaultEpilogueISJ_SK_SK_NS1G_6thread17LinearCombinationISJ_Li1EffLNS1L_9ScaleType4KindE0ELNS_15FloatRoundStyleE2ESJ_EENS1_15EpilogueDefaultEEEEEvvEEEEvNT_6ParamsE,"aw",@nobits
	.sectionflags	@""
	.align	16
	.zero		1024


//--------------------- .nv.shared.reserved.0     --------------------------
	.section	.nv.shared.reserved.0,"aw",@nobits
	.weak		__nv_reservedSMEM_offset_0_alias
	.size		__nv_reservedSMEM_offset_0_alias, 0, 0
	.other		__nv_reservedSMEM_offset_0_alias,@"STO_CUDA_RESERVED_SHARED STV_DEFAULT"
__nv_reservedSMEM_offset_0_alias:
	.zero		0


//--------------------- .nv.global                --------------------------
	.section	.nv.global,"aw",@nobits
.nv.global:
	.type		_ZN39_INTERNAL_9d19384e_4_k_cu_f3665817_32074cute1_E,@object
	.size		_ZN39_INTERNAL_9d19384e_4_k_cu_f3665817_32074cute1_E,(_ZN39_INTERNAL_9d19384e_4_k_cu_f3665817_32074cuda3std3__45__cpo6cbeginE - _ZN39_INTERNAL_9d19384e_4_k_cu_f3665817_32074cute1_E)
_ZN39_INTERNAL_9d19384e_4_k_cu_f3665817_32074cute1_E:
	.zero		1
	.type		_ZN39_INTERNAL_9d19384e_4_k_cu_f3665817_32074cuda3std3__45__cpo6cbeginE,@object
	.size		_ZN39_INTERNAL_9d19384e_4_k_cu_f3665817_32074cuda3std3__45__cpo6cbeginE,(_ZN39_INTERNAL_9d19384e_4_k_cu_f3665817_32074cuda3std3__48in_placeE - _ZN39_INTERNAL_9d19384e_4_k_cu_f3665817_32074cuda3std3__45__cpo6cbeginE)
_ZN39_INTERNAL_9d19384e_4_k_cu_f3665817_32074cuda3std3__45__cpo6cbeginE:
	.zero		1
	.type		_ZN39_INTERNAL_9d19384e_4_k_cu_f3665817_32074cuda3std3__48in_placeE,@object
	.size		_ZN39_INTERNAL_9d19384e_4_k_cu_f3665817_32074cuda3std3__48in_placeE,(_ZN39_INTERNAL_9d19384e_4_k_cu_f3665817_32074cuda3std6ranges3__45__cpo9iter_moveE - _ZN39_INTERNAL_9d19384e_4_k_cu_f3665817_32074cuda3std3__48in_placeE)
_ZN39_INTERNAL_9d19384e_4_k_cu_f3665817_32074cuda3std3__48in_placeE:
	.zero		1
	.type		_ZN39_INTERNAL_9d19384e_4_k_cu_f3665817_32074cuda3std6ranges3__45__cpo9iter_moveE,@object
	.size		_ZN39_INTERNAL_9d19384e_4_k_cu_f3665817_32074cuda3std6ranges3__45__cpo9iter_moveE,(_ZN39_INTERNAL_9d19384e_4_k_cu_f3665817_32074cuda3std3__45__cpo5beginE - _ZN39_INTERNAL_9d19384e_4_k_cu_f3665817_32074cuda3std6ranges3__45__cpo9iter_moveE)
_ZN39_INTERNAL_9d19384e_4_k_cu_f3665817_32074cuda3std6ranges3__45__cpo9iter_moveE:
	.zero		1
	.type		_ZN39_INTERNAL_9d19384e_4_k_cu_f3665817_32074cuda3std3__45__cpo5beginE,@object
	.size		_ZN39_INTERNAL_9d19384e_4_k_cu_f3665817_32074cuda3std3__45__cpo5beginE,(_ZN39_INTERNAL_9d19384e_4_k_cu_f3665817_32074cuda3std3__441_GLOBAL__N__9d19384e_4_k_cu_f3665817_32076ignoreE - _ZN39_INTERNAL_9d19384e_4_k_cu_f3665817_32074cuda3std3__45__cpo5beginE)
_ZN39_INTERNAL_9d19384e_4_k_cu_f3665817_32074cuda3std3__45__cpo5beginE:
	.zero		1
	.type		_ZN39_INTERNAL_9d19384e_4_k_cu_f3665817_32074cuda3std3__441_GLOBAL__N__9d19384e_4_k_cu_f3665817_32076ignoreE,@object
	.size		_ZN39_INTERNAL_9d19384e_4_k_cu_f3665817_32074cuda3std3__441_GLOBAL__N__9d19384e_4_k_cu_f3665817_32076ignoreE,(_ZN39_INTERNAL_9d19384e_4_k_cu_f3665817_32074cute7productE - _ZN39_INTERNAL_9d19384e_4_k_cu_f3665817_32074cuda3std3__441_GLOBAL__N__9d19384e_4_k_cu_f3665817_32076ignoreE)
_ZN39_INTERNAL_9d19384e_4_k_cu_f3665817_32074cuda3std3__441_GLOBAL__N__9d19384e_4_k_cu_f3665817_32076ignoreE:
	.zero		1
	.type		_ZN39_INTERNAL_9d19384e_4_k_cu_f3665817_32074cute7productE,@object
	.size		_ZN39_INTERNAL_9d19384e_4_k_cu_f3665817_32074cute7productE,(_ZN39_INTERNAL_9d19384e_4_k_cu_f3665817_32074cuda3std3__45__cpo3endE - _ZN39_INTERNAL_9d19384e_4_k_cu_f3665817_32074cute7productE)
_ZN39_INTERNAL_9d19384e_4_k_cu_f3665817_32074cute7productE:
	.zero		1
	.type		_ZN39_INTERNAL_9d19384e_4_k_cu_f3665817_32074cuda3std3__45__cpo3endE,@object
	.size		_ZN39_INTERNAL_9d19384e_4_k_cu_f3665817_32074cuda3std3__45__cpo3endE,(_ZN39_INTERNAL_9d19384e_4_k_cu_f3665817_32074cuda3std3__419piecewise_constructE - _ZN39_INTERNAL_9d19384e_4_k_cu_f3665817_32074cuda3std3__45__cpo3endE)
_ZN39_INTERNAL_9d19384e_4_k_cu_f3665817_32074cuda3std3__45__cpo3endE:
	.zero		1
	.type		_ZN39_INTERNAL_9d19384e_4_k_cu_f3665817_32074cuda3std3__419piecewise_constructE,@object
	.size		_ZN39_INTERNAL_9d19384e_4_k_cu_f3665817_32074cuda3std3__419piecewise_constructE,(_ZN39_INTERNAL_9d19384e_4_k_cu_f3665817_32074cuda3std3__45__cpo4cendE - _ZN39_INTERNAL_9d19384e_4_k_cu_f3665817_32074cuda3std3__419piecewise_constructE)
_ZN39_INTERNAL_9d19384e_4_k_cu_f3665817_32074cuda3std3__419piecewise_constructE:
	.zero		1
	.type		_ZN39_INTERNAL_9d19384e_4_k_cu_f3665817_32074cuda3std3__45__cpo4cendE,@object
	.size		_ZN39_INTERNAL_9d19384e_4_k_cu_f3665817_32074cuda3std3__45__cpo4cendE,(_ZN39_INTERNAL_9d19384e_4_k_cu_f3665817_32074cuda3std6ranges3__45__cpo4swapE - _ZN39_INTERNAL_9d19384e_4_k_cu_f3665817_32074cuda3std3__45__cpo4cendE)
_ZN39_INTERNAL_9d19384e_4_k_cu_f3665817_32074cuda3std3__45__cpo4cendE:
	.zero		1
	.type		_ZN39_INTERNAL_9d19384e_4_k_cu_f3665817_32074cuda3std6ranges3__45__cpo4swapE,@object
	.size		_ZN39_INTERNAL_9d19384e_4_k_cu_f3665817_32074cuda3std6ranges3__45__cpo4swapE,(.L_8 - _ZN39_INTERNAL_9d19384e_4_k_cu_f3665817_32074cuda3std6ranges3__45__cpo4swapE)
_ZN39_INTERNAL_9d19384e_4_k_cu_f3665817_32074cuda3std6ranges3__45__cpo4swapE:
	.zero		1
.L_8:


//--------------------- .nv.constant0._ZN7cutlass13device_kernelINS_4gemm6kernel13GemmUniversalIN4cute5tupleIJiiiiEEENS1_10collective13CollectiveMmaINS1_34MainloopSm90TmaGmmaWarpSpecializedILi5ENS5_IJNS4_1CILi1EEENSA_ILi2EEESB_EEENS1_35KernelTmaWarpSpecializedCooperativeEEENS5_IJNSA_ILi128EEESG_NSA_ILi64EEEEEENS_10bfloat16_tENS5_IJlSB_lEEESJ_SK_NS4_8TiledMMAINS4_8MMA_AtomIJNS4_4SM904GMMA28MMA_64x128x16_F32BF16BF16_SSILNSO_5MajorE0ELSQ_0ELNSO_7ScaleInE1ELSR_1EEEEEENS4_6LayoutINS5_IJSC_SB_SB_EEENS5_IJSB_NSA_ILi0EEESW_EEEEENS5_IJNS4_10UnderscoreESZ_SZ_EEEEENS4_23SM90_TMA_LOAD_MULTICASTENS4_14ComposedLayoutINS4_7SwizzleILi3ELi4ELi3EEENS4_18smem_ptr_flag_bitsILi16EEENSU_INS5_IJNSA_ILi8EEESH_EEENS5_IJSH_SB_EEEEEEEvNS4_8identityENS4_13SM90_TMA_LOADES1C_vS1D_EENS_8epilogue10collective6detail29Sm90TmaWarpSpecializedAdapterINS1H_15DefaultEpilogueISJ_SK_SK_NS1G_6thread17LinearCombinationISJ_Li1EffLNS1L_9ScaleType4KindE0ELNS_15FloatRoundStyleE2ESJ_EENS1_15EpilogueDefaultEEEEEvvEEEEvNT_6ParamsE --------------------------
	.section	.nv.constant0._ZN7cutlass13device_kernelINS_4gemm6kernel13GemmUniversalIN4cute5tupleIJiiiiEEENS1_10collective13CollectiveMmaINS1_34MainloopSm90TmaGmmaWarpSpecializedILi5ENS5_IJNS4_1CILi1EEENSA_ILi2EEESB_EEENS1_35KernelTmaWarpSpecializedCooperativeEEENS5_IJNSA_ILi128EEESG_NSA_ILi64EEEEEENS_10bfloat16_tENS5_IJlSB_lEEESJ_SK_NS4_8TiledMMAINS4_8MMA_AtomIJNS4_4SM904GMMA28MMA_64x128x16_F32BF16BF16_SSILNSO_5MajorE0ELSQ_0ELNSO_7ScaleInE1ELSR_1EEEEEENS4_6LayoutINS5_IJSC_SB_SB_EEENS5_IJSB_NSA_ILi0EEESW_EEEEENS5_IJNS4_10UnderscoreESZ_SZ_EEEEENS4_23SM90_TMA_LOAD_MULTICASTENS4_14ComposedLayoutINS4_7SwizzleILi3ELi4ELi3EEENS4_18smem_ptr_flag_bitsILi16EEENSU_INS5_IJNSA_ILi8EEESH_EEENS5_IJSH_SB_EEEEEEEvNS4_8identityENS4_13SM90_TMA_LOADES1C_vS1D_EENS_8epilogue10collective6detail29Sm90TmaWarpSpecializedAdapterINS1H_15DefaultEpilogueISJ_SK_SK_NS1G_6thread17LinearCombinationISJ_Li1EffLNS1L_9ScaleType4KindE0ELNS_15FloatRoundStyleE2ESJ_EENS1_15EpilogueDefaultEEEEEvvEEEEvNT_6ParamsE,"a",@progbits
	.sectionflags	@""
	.align	4
.nv.constant0._ZN7cutlass13device_kernelINS_4gemm6kernel13GemmUniversalIN4cute5tupleIJiiiiEEENS1_10collective13CollectiveMmaINS1_34MainloopSm90TmaGmmaWarpSpecializedILi5ENS5_IJNS4_1CILi1EEENSA_ILi2EEESB_EEENS1_35KernelTmaWarpSpecializedCooperativeEEENS5_IJNSA_ILi128EEESG_NSA_ILi64EEEEEENS_10bfloat16_tENS5_IJlSB_lEEESJ_SK_NS4_8TiledMMAINS4_8MMA_AtomIJNS4_4SM904GMMA28MMA_64x128x16_F32BF16BF16_SSILNSO_5MajorE0ELSQ_0ELNSO_7ScaleInE1ELSR_1EEEEEENS4_6LayoutINS5_IJSC_SB_SB_EEENS5_IJSB_NSA_ILi0EEESW_EEEEENS5_IJNS4_10UnderscoreESZ_SZ_EEEEENS4_23SM90_TMA_LOAD_MULTICASTENS4_14ComposedLayoutINS4_7SwizzleILi3ELi4ELi3EEENS4_18smem_ptr_flag_bitsILi16EEENSU_INS5_IJNSA_ILi8EEESH_EEENS5_IJSH_SB_EEEEEEEvNS4_8identityENS4_13SM90_TMA_LOADES1C_vS1D_EENS_8epilogue10collective6detail29Sm90TmaWarpSpecializedAdapterINS1H_15DefaultEpilogueISJ_SK_SK_NS1G_6thread17LinearCombinationISJ_Li1EffLNS1L_9ScaleType4KindE0ELNS_15FloatRoundStyleE2ESJ_EENS1_15EpilogueDefaultEEEEEvvEEEEvNT_6ParamsE:
	.zero		1664


//--------------------- SYMBOLS --------------------------

	.type		.nv.reservedSmem.offset0,@object
	.size		.nv.reservedSmem.offset0,0x4
	.type		__assertfail,@function
